def matmul_kernel(
    a_ptr,
    b_ptr,
    c_ptr,
    M,
    N,
    K,
    stride_am,
    stride_ak,
    stride_bk,
    stride_bn,
    stride_cm,
    stride_cn,
    BLOCK_M: tl.constexpr,
    BLOCK_N: tl.constexpr,
    BLOCK_K: tl.constexpr,
    GROUP_M: tl.constexpr,
):
    pid = tl.program_id(axis=0)
    num_pid_m = tl.cdiv(M, BLOCK_M)
    num_pid_n = tl.cdiv(N, BLOCK_N)
    num_pid_in_group = GROUP_M * num_pid_n
    group_id = pid // num_pid_in_group
    first_pid_m = group_id * GROUP_M
    group_size_m = min(num_pid_m - first_pid_m, GROUP_M)
    pid_m = first_pid_m + ((pid % num_pid_in_group) % group_size_m)
    pid_n = (pid % num_pid_in_group) // group_size_m

    offs_am = (pid_m * BLOCK_M + tl.arange(0, BLOCK_M)) % M
    offs_bn = (pid_n * BLOCK_N + tl.arange(0, BLOCK_N)) % N
    offs_k = tl.arange(0, BLOCK_K)
    a_ptrs = a_ptr + offs_am[:, None] * stride_am + offs_k[None, :] * stride_ak
    b_ptrs = b_ptr + offs_k[:, None] * stride_bk + offs_bn[None, :] * stride_bn

    acc = tl.zeros((BLOCK_M, BLOCK_N), dtype=tl.float32)
    for kk in range(0, tl.cdiv(K, BLOCK_K)):
        a = tl.load(a_ptrs, mask=offs_k[None, :] < K - kk * BLOCK_K, other=0.0)
        b = tl.load(b_ptrs, mask=offs_k[:, None] < K - kk * BLOCK_K, other=0.0)
        acc = tl.dot(a, b, acc)
        a_ptrs += BLOCK_K * stride_ak
        b_ptrs += BLOCK_K * stride_bk

    c = acc.to(c_ptr.dtype.element_ty)
    offs_cm = pid_m * BLOCK_M + tl.arange(0, BLOCK_M)
    offs_cn = pid_n * BLOCK_N + tl.arange(0, BLOCK_N)
    c_ptrs = c_ptr + offs_cm[:, None] * stride_cm + offs_cn[None, :] * stride_cn
    mask = (offs_cm[:, None] < M) & (offs_cn[None, :] < N)
    tl.store(c_ptrs, c, mask=mask)

# config = {"BLOCK_K": 128, "BLOCK_M": 16, "BLOCK_N": 128, "GROUP_M": 8, "arch": "sm_90", "dtype": "bf16", "num_ctas": 1, "num_stages": 2, "num_warps": 8}
# arch = sm_90


// ===== COMPILED SASS (sm_90a) =====

	.target	sm_90a

	.elftype	@"ET_EXEC"


//--------------------- .note.nv.tkinfo           --------------------------
	.section	.note.nv.tkinfo,"",@"SHT_NOTE"
	.sectionflags	@"SHF_NOTE_NV_TKINFO"
	.tkinfo
        /*0018*/ 	.word	0x00000002
        /*0030*/ 	.string	""
        /*0030*/ 	.string	"ptxas"
        /*0030*/ 	.string	"Cuda compilation tools, release 13.0, V13.0.88"
        /*0030*/ 	.string	"Build cuda_13.0.r13.0/compiler.36424714_0"
        /*0030*/ 	.string	"-v  -suppress-debug-info  -lineinfo  -arch sm_90a "



//--------------------- .note.nv.cuinfo           --------------------------
	.section	.note.nv.cuinfo,"",@"SHT_NOTE"
	.sectionflags	@"SHF_NOTE_NV_CUINFO"
        /*0018*/ 	.short	0x0002
        /*001a*/ 	.short	0x005a
        /*001c*/ 	.short	0x0082
	.zero		2


//--------------------- .nv.info                  --------------------------
	.section	.nv.info,"",@"SHT_CUDA_INFO"
	.align	4


	//----- nvinfo : EIATTR_REGCOUNT
	.align		4
        /*0000*/ 	.byte	0x04, 0x2f
        /*0002*/ 	.short	(.L_1 - .L_0)
	.align		4
.L_0:
        /*0004*/ 	.word	index@(matmul_kernel)
        /*0008*/ 	.word	0x000000f4


	//----- nvinfo : EIATTR_FRAME_SIZE
	.align		4
.L_1:
        /*000c*/ 	.byte	0x04, 0x11
        /*000e*/ 	.short	(.L_3 - .L_2)
	.align		4
.L_2:
        /*0010*/ 	.word	index@(matmul_kernel)
        /*0014*/ 	.word	0x00000000


	//----- nvinfo : EIATTR_MIN_STACK_SIZE
	.align		4
.L_3:
        /*0018*/ 	.byte	0x04, 0x12
        /*001a*/ 	.short	(.L_5 - .L_4)
	.align		4
.L_4:
        /*001c*/ 	.word	index@(matmul_kernel)
        /*0020*/ 	.word	0x00000000
.L_5:


//--------------------- .nv.compat                --------------------------
	.section	.nv.compat,"",@"SHT_CUDA_COMPAT_INFO"
	.align	4
        /*0000*/ 	.byte	0x02, 0x09, 0x01, 0x00, 0x02, 0x02, 0x01, 0x00, 0x02, 0x05, 0x05, 0x00, 0x03, 0x07, 0x01, 0x01
        /*0010*/ 	.byte	0x02, 0x03, 0x00, 0x00, 0x02, 0x06, 0x01, 0x00, 0x04, 0x0b, 0x08, 0x00, 0x00, 0x00, 0x00, 0x00
        /*0020*/ 	.byte	0x00, 0x00, 0x00, 0x00


//--------------------- .nv.info.matmul_kernel    --------------------------
	.section	.nv.info.matmul_kernel,"",@"SHT_CUDA_INFO"
	.sectionflags	@""
	.align	4


	//----- nvinfo : EIATTR_CUDA_API_VERSION
	.align		4
        /*0000*/ 	.byte	0x04, 0x37
        /*0002*/ 	.short	(.L_7 - .L_6)
.L_6:
        /*0004*/ 	.word	0x00000082


	//----- nvinfo : EIATTR_KPARAM_INFO
	.align		4
.L_7:
        /*0008*/ 	.byte	0x04, 0x17
        /*000a*/ 	.short	(.L_9 - .L_8)
.L_8:
        /*000c*/ 	.word	0x00000000
        /*0010*/ 	.short	0x000d
        /*0012*/ 	.short	0x0048
        /*0014*/ 	.byte	0x00, 0xf4, 0x21, 0x00


	//----- nvinfo : EIATTR_KPARAM_INFO
	.align		4
.L_9:
        /*0018*/ 	.byte	0x04, 0x17
        /*001a*/ 	.short	(.L_11 - .L_10)
.L_10:
        /*001c*/ 	.word	0x00000000
        /*0020*/ 	.short	0x000c
        /*0022*/ 	.short	0x0040
        /*0024*/ 	.byte	0x00, 0xf4, 0x21, 0x00


	//----- nvinfo : EIATTR_KPARAM_INFO
	.align		4
.L_11:
        /*0028*/ 	.byte	0x04, 0x17
        /*002a*/ 	.short	(.L_13 - .L_12)
.L_12:
        /*002c*/ 	.word	0x00000000
        /*0030*/ 	.short	0x000b
        /*0032*/ 	.short	0x0038
        /*0034*/ 	.byte	0x00, 0xf0, 0x11, 0x00


	//----- nvinfo : EIATTR_KPARAM_INFO
	.align		4
.L_13:
        /*0038*/ 	.byte	0x04, 0x17
        /*003a*/ 	.short	(.L_15 - .L_14)
.L_14:
        /*003c*/ 	.word	0x00000000
        /*0040*/ 	.short	0x000a
        /*0042*/ 	.short	0x0034
        /*0044*/ 	.byte	0x00, 0xf0, 0x11, 0x00


	//----- nvinfo : EIATTR_KPARAM_INFO
	.align		4
.L_15:
        /*0048*/ 	.byte	0x04, 0x17
        /*004a*/ 	.short	(.L_17 - .L_16)
.L_16:
        /*004c*/ 	.word	0x00000000
        /*0050*/ 	.short	0x0009
        /*0052*/ 	.short	0x0030
        /*0054*/ 	.byte	0x00, 0xf0, 0x11, 0x00


	//----- nvinfo : EIATTR_KPARAM_INFO
	.align		4
.L_17:
        /*0058*/ 	.byte	0x04, 0x17
        /*005a*/ 	.short	(.L_19 - .L_18)
.L_18:
        /*005c*/ 	.word	0x00000000
        /*0060*/ 	.short	0x0008
        /*0062*/ 	.short	0x002c
        /*0064*/ 	.byte	0x00, 0xf0, 0x11, 0x00


	//----- nvinfo : EIATTR_KPARAM_INFO
	.align		4
.L_19:
        /*0068*/ 	.byte	0x04, 0x17
        /*006a*/ 	.short	(.L_21 - .L_20)
.L_20:
        /*006c*/ 	.word	0x00000000
        /*0070*/ 	.short	0x0007
        /*0072*/ 	.short	0x0028
        /*0074*/ 	.byte	0x00, 0xf0, 0x11, 0x00


	//----- nvinfo : EIATTR_KPARAM_INFO
	.align		4
.L_21:
        /*0078*/ 	.byte	0x04, 0x17
        /*007a*/ 	.short	(.L_23 - .L_22)
.L_22:
        /*007c*/ 	.word	0x00000000
        /*0080*/ 	.short	0x0006
        /*0082*/ 	.short	0x0024
        /*0084*/ 	.byte	0x00, 0xf0, 0x11, 0x00


	//----- nvinfo : EIATTR_KPARAM_INFO
	.align		4
.L_23:
        /*0088*/ 	.byte	0x04, 0x17
        /*008a*/ 	.short	(.L_25 - .L_24)
.L_24:
        /*008c*/ 	.word	0x00000000
        /*0090*/ 	.short	0x0005
        /*0092*/ 	.short	0x0020
        /*0094*/ 	.byte	0x00, 0xf0, 0x11, 0x00


	//----- nvinfo : EIATTR_KPARAM_INFO
	.align		4
.L_25:
        /*0098*/ 	.byte	0x04, 0x17
        /*009a*/ 	.short	(.L_27 - .L_26)
.L_26:
        /*009c*/ 	.word	0x00000000
        /*00a0*/ 	.short	0x0004
        /*00a2*/ 	.short	0x001c
        /*00a4*/ 	.byte	0x00, 0xf0, 0x11, 0x00


	//----- nvinfo : EIATTR_KPARAM_INFO
	.align		4
.L_27:
        /*00a8*/ 	.byte	0x04, 0x17
        /*00aa*/ 	.short	(.L_29 - .L_28)
.L_28:
        /*00ac*/ 	.word	0x00000000
        /*00b0*/ 	.short	0x0003
        /*00b2*/ 	.short	0x0018
        /*00b4*/ 	.byte	0x00, 0xf0, 0x11, 0x00


	//----- nvinfo : EIATTR_KPARAM_INFO
	.align		4
.L_29:
        /*00b8*/ 	.byte	0x04, 0x17
        /*00ba*/ 	.short	(.L_31 - .L_30)
.L_30:
        /*00bc*/ 	.word	0x00000000
        /*00c0*/ 	.short	0x0002
        /*00c2*/ 	.short	0x0010
        /*00c4*/ 	.byte	0x00, 0xf4, 0x21, 0x00


	//----- nvinfo : EIATTR_KPARAM_INFO
	.align		4
.L_31:
        /*00c8*/ 	.byte	0x04, 0x17
        /*00ca*/ 	.short	(.L_33 - .L_32)
.L_32:
        /*00cc*/ 	.word	0x00000000
        /*00d0*/ 	.short	0x0001
        /*00d2*/ 	.short	0x0008
        /*00d4*/ 	.byte	0x00, 0xf4, 0x21, 0x00


	//----- nvinfo : EIATTR_KPARAM_INFO
	.align		4
.L_33:
        /*00d8*/ 	.byte	0x04, 0x17
        /*00da*/ 	.short	(.L_35 - .L_34)
.L_34:
        /*00dc*/ 	.word	0x00000000
        /*00e0*/ 	.short	0x0000
        /*00e2*/ 	.short	0x0000
        /*00e4*/ 	.byte	0x00, 0xf4, 0x21, 0x00


	//----- nvinfo : EIATTR_SPARSE_MMA_MASK
	.align		4
.L_35:
        /*00e8*/ 	.byte	0x03, 0x50
        /*00ea*/ 	.short	0x0000


	//----- nvinfo : EIATTR_MAXREG_COUNT
	.align		4
        /*00ec*/ 	.byte	0x03, 0x1b
        /*00ee*/ 	.short	0x00ff


	//----- nvinfo : EIATTR_NUM_BARRIERS
	.align		4
        /*00f0*/ 	.byte	0x02, 0x4c
        /*00f2*/ 	.byte	0x01
	.zero		1


	//----- nvinfo : EIATTR_MERCURY_ISA_VERSION
	.align		4
        /*00f4*/ 	.byte	0x03, 0x5f
        /*00f6*/ 	.short	0x0101


	//----- nvinfo : EIATTR_EXIT_INSTR_OFFSETS
	.align		4
        /*00f8*/ 	.byte	0x04, 0x1c
        /*00fa*/ 	.short	(.L_37 - .L_36)


	//   ....[0]....
.L_36:
        /*00fc*/ 	.word	0x00006da0


	//   ....[1]....
        /*0100*/ 	.word	0x00006dd0


	//----- nvinfo : EIATTR_REQNTID
	.align		4
.L_37:
        /*0104*/ 	.byte	0x04, 0x10
        /*0106*/ 	.short	(.L_39 - .L_38)
.L_38:
        /*0108*/ 	.word	0x00000100
        /*010c*/ 	.word	0x00000001
        /*0110*/ 	.word	0x00000001


	//----- nvinfo : EIATTR_CBANK_PARAM_SIZE
	.align		4
.L_39:
        /*0114*/ 	.byte	0x03, 0x19
        /*0116*/ 	.short	0x0050


	//----- nvinfo : EIATTR_PARAM_CBANK
	.align		4
        /*0118*/ 	.byte	0x04, 0x0a
        /*011a*/ 	.short	(.L_41 - .L_40)
	.align		4
.L_40:
        /*011c*/ 	.word	index@(.nv.constant0.matmul_kernel)
        /*0120*/ 	.short	0x0210
        /*0122*/ 	.short	0x0050


	//----- nvinfo : EIATTR_SW_WAR
	.align		4
.L_41:
        /*0124*/ 	.byte	0x04, 0x36
        /*0126*/ 	.short	(.L_43 - .L_42)
.L_42:
        /*0128*/ 	.word	0x00000008
.L_43:


//--------------------- .nv.callgraph             --------------------------
	.section	.nv.callgraph,"",@"SHT_CUDA_CALLGRAPH"
	.align	4
	.sectionentsize	8
	.align		4
        /*0000*/ 	.word	0x00000000
	.align		4
        /*0004*/ 	.word	0xffffffff
	.align		4
        /*0008*/ 	.word	0x00000000
	.align		4
        /*000c*/ 	.word	0xfffffffe
	.align		4
        /*0010*/ 	.word	0x00000000
	.align		4
        /*0014*/ 	.word	0xfffffffd
	.align		4
        /*0018*/ 	.word	0x00000000
	.align		4
        /*001c*/ 	.word	0xfffffffc


//--------------------- .text.matmul_kernel       --------------------------
	.section	.text.matmul_kernel,"ax",@progbits
	.align	128
        .global         matmul_kernel
        .type           matmul_kernel,@function
        .size           matmul_kernel,(.L_x_3 - matmul_kernel)
        .other          matmul_kernel,@"STO_CUDA_ENTRY STV_DEFAULT"
matmul_kernel:
.text.matmul_kernel:
[----:B------:R-:W-:Y:S08]  /*0000*/  LDC R1, c[0x0][0x28] ;  /* 0x00000a00ff017b82 */ /* 0x000ff00000000800 */
[----:B------:R-:W0:Y:S01]  /*0010*/  LDC.64 R46, c[0x0][0x228] ;  /* 0x00008a00ff2e7b82 */ /* 0x000e220000000a00 */
[----:B------:R-:W1:Y:S01]  /*0020*/  S2R R5, SR_CTAID.X ;  /* 0x0000000000057919 */ /* 0x000e620000002500 */
[----:B------:R-:W-:Y:S01]  /*0030*/  UMOV UR4, 0x400 ;  /* 0x0000040000047882 */ /* 0x000fe20000000000 */
[----:B------:R-:W-:Y:S01]  /*0040*/  ULDC.64 UR6, c[0x0][0x208] ;  /* 0x0000820000067ab9 */ /* 0x000fe20000000a00 */
[----:B------:R-:W2:Y:S04]  /*0050*/  S2R R167, SR_TID.X ;  /* 0x0000000000a77919 */ /* 0x000ea80000002100 */
[----:B------:R-:W3:Y:S08]  /*0060*/  LDC R177, c[0x0][0x230] ;  /* 0x00008c00ffb17b82 */ /* 0x000ef00000000800 */
[----:B------:R-:W4:Y:S01]  /*0070*/  S2UR UR5, SR_CgaCtaId ;  /* 0x00000000000579c3 */ /* 0x000f220000008800 */
[----:B0-----:R-:W-:-:S05]  /*0080*/  VIADD R0, R47, 0x7f ;  /* 0x0000007f2f007836 */ /* 0x001fca0000000000 */
[----:B------:R-:W-:Y:S01]  /*0090*/  SHF.R.S32.HI R3, RZ, 0x1f, R0 ;  /* 0x0000001fff037819 */ /* 0x000fe20000011400 */
[----:B---3--:R-:W-:-:S03]  /*00a0*/  VIADD R177, R177, 0x7f ;  /* 0x0000007fb1b17836 */ /* 0x008fc60000000000 */
[----:B------:R-:W-:Y:S02]  /*00b0*/  LEA.HI R3, R3, R0, RZ, 0x7 ;  /* 0x0000000003037211 */ /* 0x000fe400078f38ff */
[----:B-1----:R-:W-:Y:S02]  /*00c0*/  IABS R8, R5 ;  /* 0x0000000500087213 */ /* 0x002fe40000000000 */
[----:B------:R-:W-:Y:S02]  /*00d0*/  SHF.R.S32.HI R3, RZ, 0x7, R3 ;  /* 0x00000007ff037819 */ /* 0x000fe40000011403 */
[----:B--2---:R-:W-:Y:S01]  /*00e0*/  SHF.R.U32.HI R174, RZ, 0x4, R167 ;  /* 0x00000004ffae7819 */ /* 0x004fe200000116a7 */
[----:B----4-:R-:W-:Y:S01]  /*00f0*/  ULEA UR4, UR5, UR4, 0x18 ;  /* 0x0000000405047291 */ /* 0x010fe2000f8ec03f */
[----:B------:R-:W-:Y:S01]  /*0100*/  LEA.HI R175, R167, 0x30, RZ, 0x1c ;  /* 0x00000030a7af7811 */ /* 0x000fe200078fe0ff */
[----:B------:R-:W-:Y:S01]  /*0110*/  IMAD.SHL.U32 R4, R3, 0x8, RZ ;  /* 0x0000000803047824 */ /* 0x000fe200078e00ff */
[----:B------:R-:W-:-:S02]  /*0120*/  LEA.HI R176, R167, 0x70, RZ, 0x1c ;  /* 0x00000070a7b07811 */ /* 0x000fc400078fe0ff */
[----:B------:R-:W-:Y:S02]  /*0130*/  SGXT.U32 R174, R174, 0x4 ;  /* 0x00000004aeae781a */ /* 0x000fe40000000000 */
[-C--:B------:R-:W-:Y:S02]  /*0140*/  IABS R7, R4.reuse ;  /* 0x0000000400077213 */ /* 0x080fe40000000000 */
[----:B------:R-:W-:Y:S02]  /*0150*/  IABS R10, R4 ;  /* 0x00000004000a7213 */ /* 0x000fe40000000000 */
[----:B------:R-:W0:Y:S08]  /*0160*/  I2F.RP R0, R7 ;  /* 0x0000000700007306 */ /* 0x000e300000209400 */
[----:B0-----:R-:W0:Y:S02]  /*0170*/  MUFU.RCP R0, R0 ;  /* 0x0000000000007308 */ /* 0x001e240000001000 */
[----:B0-----:R-:W-:-:S02]  /*0180*/  VIADD R2, R0, 0xffffffe ;  /* 0x0ffffffe00027836 */ /* 0x001fc40000000000 */
[----:B------:R-:W-:-:S04]  /*0190*/  IMAD.MOV R0, RZ, RZ, -R10 ;  /* 0x000000ffff007224 */ /* 0x000fc800078e0a0a */
[----:B------:R0:W1:Y:S02]  /*01a0*/  F2I.FTZ.U32.TRUNC.NTZ R3, R2 ;  /* 0x0000000200037305 */ /* 0x000064000021f000 */
[----:B0-----:R-:W-:Y:S02]  /*01b0*/  IMAD.MOV.U32 R2, RZ, RZ, RZ ;  /* 0x000000ffff027224 */ /* 0x001fe400078e00ff */
[----:B-1----:R-:W-:-:S04]  /*01c0*/  IMAD.MOV R6, RZ, RZ, -R3 ;  /* 0x000000ffff067224 */ /* 0x002fc800078e0a03 */
[----:B------:R-:W-:Y:S02]  /*01d0*/  IMAD R9, R6, R7, RZ ;  /* 0x0000000706097224 */ /* 0x000fe400078e02ff */
[----:B------:R-:W-:Y:S02]  /*01e0*/  IMAD.MOV.U32 R6, RZ, RZ, R8 ;  /* 0x000000ffff067224 */ /* 0x000fe400078e0008 */
[----:B------:R-:W-:-:S06]  /*01f0*/  IMAD.HI.U32 R3, R3, R9, R2 ;  /* 0x0000000903037227 */ /* 0x000fcc00078e0002 */
[----:B------:R-:W-:-:S04]  /*0200*/  IMAD.HI.U32 R3, R3, R6, RZ ;  /* 0x0000000603037227 */ /* 0x000fc800078e00ff */
[----:B------:R-:W-:-:S05]  /*0210*/  IMAD R0, R3, R0, R6 ;  /* 0x0000000003007224 */ /* 0x000fca00078e0206 */
[----:B------:R-:W-:-:S13]  /*0220*/  ISETP.GT.U32.AND P1, PT, R7, R0, PT ;  /* 0x000000000700720c */ /* 0x000fda0003f24070 */
[----:B------:R-:W-:Y:S02]  /*0230*/  @!P1 IMAD.IADD R0, R0, 0x1, -R7 ;  /* 0x0000000100009824 */ /* 0x000fe400078e0a07 */
[----:B------:R-:W-:Y:S01]  /*0240*/  @!P1 VIADD R3, R3, 0x1 ;  /* 0x0000000103039836 */ /* 0x000fe20000000000 */
[----:B------:R-:W-:Y:S02]  /*0250*/  ISETP.NE.AND P1, PT, R4, RZ, PT ;  /* 0x000000ff0400720c */ /* 0x000fe40003f25270 */
[----:B------:R-:W-:Y:S02]  /*0260*/  ISETP.GE.U32.AND P0, PT, R0, R7, PT ;  /* 0x000000070000720c */ /* 0x000fe40003f06070 */
[----:B------:R-:W-:-:S04]  /*0270*/  LOP3.LUT R0, R5, R4, RZ, 0x3c, !PT ;  /* 0x0000000405007212 */ /* 0x000fc800078e3cff */
[----:B------:R-:W-:Y:S01]  /*0280*/  ISETP.GE.AND P2, PT, R0, RZ, PT ;  /* 0x000000ff0000720c */ /* 0x000fe20003f46270 */
[----:B------:R-:W-:-:S06]  /*0290*/  VIADD R0, R46, 0xf ;  /* 0x0000000f2e007836 */ /* 0x000fcc0000000000 */
[----:B------:R-:W-:-:S04]  /*02a0*/  @P0 VIADD R3, R3, 0x1 ;  /* 0x0000000103030836 */ /* 0x000fc80000000000 */
[----:B------:R-:W-:Y:S01]  /*02b0*/  IMAD.MOV.U32 R2, RZ, RZ, R3 ;  /* 0x000000ffff027224 */ /* 0x000fe200078e0003 */
[----:B------:R-:W-:-:S03]  /*02c0*/  SHF.R.S32.HI R3, RZ, 0x1f, R0 ;  /* 0x0000001fff037819 */ /* 0x000fc60000011400 */
[----:B------:R-:W-:Y:S01]  /*02d0*/  @!P2 IMAD.MOV R2, RZ, RZ, -R2 ;  /* 0x000000ffff02a224 */ /* 0x000fe200078e0a02 */
[----:B------:R-:W-:Y:S02]  /*02e0*/  @!P1 LOP3.LUT R2, RZ, R4, RZ, 0x33, !PT ;  /* 0x00000004ff029212 */ /* 0x000fe400078e33ff */
[----:B------:R-:W-:-:S03]  /*02f0*/  LEA.HI R3, R3, R0, RZ, 0x4 ;  /* 0x0000000003037211 */ /* 0x000fc600078f20ff */
[----:B------:R-:W-:Y:S02]  /*0300*/  IMAD.SHL.U32 R6, R2, 0x8, RZ ;  /* 0x0000000802067824 */ /* 0x000fe400078e00ff */
[----:B------:R-:W-:-:S03]  /*0310*/  IMAD.MOV R2, RZ, RZ, -R2 ;  /* 0x000000ffff027224 */ /* 0x000fc600078e0a02 */
[----:B------:R-:W-:Y:S01]  /*0320*/  LEA.HI.SX32 R3, R3, -R6, 0x1c ;  /* 0x8000000603037211 */ /* 0x000fe200078fe2ff */
[----:B------:R-:W-:-:S03]  /*0330*/  IMAD R4, R4, R2, R5 ;  /* 0x0000000204047224 */ /* 0x000fc600078e0205 */
[----:B------:R-:W-:Y:S02]  /*0340*/  VIMNMX R11, R3, 0x8, PT ;  /* 0x00000008030b7848 */ /* 0x000fe40003fe0100 */
[----:B------:R-:W-:Y:S02]  /*0350*/  IABS R9, R4 ;  /* 0x0000000400097213 */ /* 0x000fe40000000000 */
[----:B------:R-:W-:-:S04]  /*0360*/  IABS R7, R11 ;  /* 0x0000000b00077213 */ /* 0x000fc80000000000 */
[----:B------:R-:W0:Y:S08]  /*0370*/  I2F.RP R0, R7 ;  /* 0x0000000700007306 */ /* 0x000e300000209400 */
[----:B0-----:R-:W0:Y:S02]  /*0380*/  MUFU.RCP R0, R0 ;  /* 0x0000000000007308 */ /* 0x001e240000001000 */
[----:B0-----:R-:W-:-:S06]  /*0390*/  VIADD R3, R0, 0xffffffe ;  /* 0x0ffffffe00037836 */ /* 0x001fcc0000000000 */
[----:B------:R-:W0:Y:S02]  /*03a0*/  F2I.FTZ.U32.TRUNC.NTZ R3, R3 ;  /* 0x0000000300037305 */ /* 0x000e24000021f000 */
[----:B0-----:R-:W-:-:S04]  /*03b0*/  IMAD.MOV R8, RZ, RZ, -R3 ;  /* 0x000000ffff087224 */ /* 0x001fc800078e0a03 */
[----:B------:R-:W-:Y:S01]  /*03c0*/  IMAD.MOV.U32 R2, RZ, RZ, R8 ;  /* 0x000000ffff027224 */ /* 0x000fe200078e0008 */
[----:B------:R-:W-:-:S03]  /*03d0*/  IABS R8, R11 ;  /* 0x0000000b00087213 */ /* 0x000fc60000000000 */
[----:B------:R-:W-:Y:S02]  /*03e0*/  IMAD R5, R2, R7, RZ ;  /* 0x0000000702057224 */ /* 0x000fe400078e02ff */
[----:B------:R-:W-:Y:S02]  /*03f0*/  IMAD.MOV.U32 R2, RZ, RZ, RZ ;  /* 0x000000ffff027224 */ /* 0x000fe400078e00ff */
[----:B------:R-:W-:Y:S02]  /*0400*/  IMAD.MOV R0, RZ, RZ, -R8 ;  /* 0x000000ffff007224 */ /* 0x000fe400078e0a08 */
[----:B------:R-:W-:Y:S01]  /*0410*/  IMAD.HI.U32 R2, R3, R5, R2 ;  /* 0x0000000503027227 */ /* 0x000fe200078e0002 */
[----:B------:R-:W-:-:S05]  /*0420*/  LOP3.LUT R3, R167, 0xf, RZ, 0xc0, !PT ;  /* 0x0000000fa7037812 */ /* 0x000fca00078ec0ff */
        /* <DEDUP_REMOVED lines=8> */
[----:B------:R-:W-:-:S07]  /*04b0*/  ISETP.GE.AND P2, PT, R0, RZ, PT ;  /* 0x000000ff0000720c */ /* 0x000fce0003f46270 */
[----:B------:R-:W-:Y:S01]  /*04c0*/  @P0 VIADD R2, R2, 0x1 ;  /* 0x0000000102020836 */ /* 0x000fe20000000000 */
[----:B------:R-:W-:-:S05]  /*04d0*/  ISETP.GT.AND P0, PT, R177, 0x7f, PT ;  /* 0x0000007fb100780c */ /* 0x000fca0003f04270 */
[----:B------:R-:W-:Y:S01]  /*04e0*/  @!P2 IMAD.MOV R2, RZ, RZ, -R2 ;  /* 0x000000ffff02a224 */ /* 0x000fe200078e0a02 */
[----:B------:R-:W-:-:S05]  /*04f0*/  @!P1 LOP3.LUT R2, RZ, R11, RZ, 0x33, !PT ;  /* 0x0000000bff029212 */ /* 0x000fca00078e33ff */
[----:B------:R-:W-:Y:S02]  /*0500*/  IMAD.MOV R0, RZ, RZ, -R2 ;  /* 0x000000ffff007224 */ /* 0x000fe400078e0a02 */
[----:B------:R-:W-:Y:S01]  /*0510*/  @!P0 IMAD.SHL.U32 R168, R167, 0x20, RZ ;  /* 0x00000020a7a88824 */ /* 0x000fe200078e00ff */
[----:B------:R-:W-:Y:S01]  /*0520*/  @!P0 CS2R R68, SRZ ;  /* 0x0000000000448805 */ /* 0x000fe2000001ff00 */
[----:B------:R-:W-:Y:S01]  /*0530*/  IMAD R0, R11, R0, R4 ;  /* 0x000000000b007224 */ /* 0x000fe200078e0204 */
[----:B------:R-:W-:Y:S02]  /*0540*/  @!P0 CS2R R70, SRZ ;  /* 0x0000000000468805 */ /* 0x000fe4000001ff00 */
[----:B------:R-:W-:Y:S01]  /*0550*/  @!P0 LOP3.LUT R168, R168, 0x60, RZ, 0xc0, !PT ;  /* 0x00000060a8a88812 */ /* 0x000fe200078ec0ff */
[----:B------:R-:W-:-:S04]  /*0560*/  IMAD.IADD R0, R6, 0x1, R0 ;  /* 0x0000000106007824 */ /* 0x000fc800078e0200 */
[----:B------:R-:W-:Y:S02]  /*0570*/  IMAD R154, R0, 0x10, R3 ;  /* 0x00000010009a7824 */ /* 0x000fe400078e0203 */
[----:B------:R-:W-:Y:S01]  /*0580*/  IMAD.SHL.U32 R0, R2, 0x80, RZ ;  /* 0x0000008002007824 */ /* 0x000fe200078e00ff */
[----:B------:R-:W-:Y:S06]  /*0590*/  @!P0 BRA `(.L_x_0) ;  /* 0x0000006000b08947 */ /* 0x000fec0003800000 */
[----:B------:R-:W-:Y:S01]  /*05a0*/  IABS R3, R47 ;  /* 0x0000002f00037213 */ /* 0x000fe20000000000 */
[----:B------:R-:W-:Y:S01]  /*05b0*/  ULDC UR5, c[0x0][0x234] ;  /* 0x00008d0000057ab9 */ /* 0x000fe20000000800 */
[----:B------:R-:W-:Y:S01]  /*05c0*/  SHF.R.U32.HI R5, RZ, 0x7, R167 ;  /* 0x00000007ff057819 */ /* 0x000fe200000116a7 */
[----:B------:R-:W-:Y:S01]  /*05d0*/  ULDC.64 UR8, c[0x0][0x210] ;  /* 0x0000840000087ab9 */ /* 0x000fe20000000a00 */
[----:B------:R-:W0:Y:S01]  /*05e0*/  I2F.RP R6, R3 ;  /* 0x0000000300067306 */ /* 0x000e220000209400 */
[----:B------:R-:W-:Y:S01]  /*05f0*/  IABS R96, R46 ;  /* 0x0000002e00607213 */ /* 0x000fe20000000000 */
[----:B------:R-:W1:Y:S01]  /*0600*/  LDC R166, c[0x0][0x23c] ;  /* 0x00008f00ffa67b82 */ /* 0x000e620000000800 */
[----:B------:R-:W-:Y:S01]  /*0610*/  SGXT.U32 R5, R5, 0x1 ;  /* 0x000000010505781a */ /* 0x000fe20000000000 */
[----:B------:R-:W-:Y:S01]  /*0620*/  IMAD.SHL.U32 R168, R167, 0x20, RZ ;  /* 0x00000020a7a87824 */ /* 0x000fe200078e00ff */
[----:B------:R-:W-:Y:S02]  /*0630*/  LOP3.LUT R170, R174, 0x20, RZ, 0xfc, !PT ;  /* 0x00000020aeaa7812 */ /* 0x000fe400078efcff */
[----:B------:R-:W-:-:S02]  /*0640*/  LOP3.LUT R2, R0, R5, RZ, 0xfc, !PT ;  /* 0x0000000500027212 */ /* 0x000fc400078efcff */
[----:B------:R-:W-:Y:S01]  /*0650*/  LOP3.LUT R172, R174, 0x50, RZ, 0xfc, !PT ;  /* 0x00000050aeac7812 */ /* 0x000fe200078efcff */
[----:B------:R-:W2:Y:S01]  /*0660*/  LDC R165, c[0x0][0x238] ;  /* 0x00008e00ffa57b82 */ /* 0x000ea20000000800 */
[C---:B------:R-:W-:Y:S02]  /*0670*/  LOP3.LUT R4, R2.reuse, 0x7e, RZ, 0xfc, !PT ;  /* 0x0000007e02047812 */ /* 0x040fe400078efcff */
[C---:B------:R-:W-:Y:S01]  /*0680*/  LOP3.LUT R7, R2.reuse, 0x7c, RZ, 0xfc, !PT ;  /* 0x0000007c02077812 */ /* 0x040fe200078efcff */
[----:B0-----:R-:W0:Y:S01]  /*0690*/  MUFU.RCP R6, R6 ;  /* 0x0000000600067308 */ /* 0x001e220000001000 */
[----:B------:R-:W-:Y:S02]  /*06a0*/  LOP3.LUT R14, R2, 0x7a, RZ, 0xfc, !PT ;  /* 0x0000007a020e7812 */ /* 0x000fe400078efcff */
[----:B------:R-:W-:Y:S02]  /*06b0*/  ISETP.GE.AND P4, PT, R4, RZ, PT ;  /* 0x000000ff0400720c */ /* 0x000fe40003f86270 */
[----:B------:R-:W-:-:S02]  /*06c0*/  IABS R11, R7 ;  /* 0x00000007000b7213 */ /* 0x000fc40000000000 */
[----:B------:R-:W-:Y:S02]  /*06d0*/  IABS R12, R14 ;  /* 0x0000000e000c7213 */ /* 0x000fe40000000000 */
[C---:B------:R-:W-:Y:S02]  /*06e0*/  LOP3.LUT R16, R2.reuse, 0x78, RZ, 0xfc, !PT ;  /* 0x0000007802107812 */ /* 0x040fe400078efcff */
[----:B------:R-:W-:Y:S02]  /*06f0*/  LOP3.LUT R17, R2, 0x76, RZ, 0xfc, !PT ;  /* 0x0000007602117812 */ /* 0x000fe400078efcff */
[----:B------:R-:W-:Y:S02]  /*0700*/  IABS R13, R16 ;  /* 0x00000010000d7213 */ /* 0x000fe40000000000 */
[----:B------:R-:W-:Y:S01]  /*0710*/  ISETP.GE.AND P2, PT, R7, RZ, PT ;  /* 0x000000ff0700720c */ /* 0x000fe20003f46270 */
[----:B0-----:R-:W-:Y:S01]  /*0720*/  VIADD R8, R6, 0xffffffe ;  /* 0x0ffffffe06087836 */ /* 0x001fe20000000000 */
[----:B------:R-:W-:Y:S01]  /*0730*/  IABS R6, R4 ;  /* 0x0000000400067213 */ /* 0x000fe20000000000 */
[-C--:B--2---:R-:W-:Y:S01]  /*0740*/  IMAD R176, R176, R165.reuse, RZ ;  /* 0x000000a5b0b07224 */ /* 0x084fe200078e02ff */
[C---:B------:R-:W-:Y:S01]  /*0750*/  LOP3.LUT R18, R2.reuse, 0x74, RZ, 0xfc, !PT ;  /* 0x0000007402127812 */ /* 0x040fe200078efcff */
[----:B------:R0:W2:Y:S01]  /*0760*/  F2I.FTZ.U32.TRUNC.NTZ R9, R8 ;  /* 0x0000000800097305 */ /* 0x0000a2000021f000 */
[C---:B------:R-:W-:Y:S01]  /*0770*/  LOP3.LUT R20, R2.reuse, 0x70, RZ, 0xfc, !PT ;  /* 0x0000007002147812 */ /* 0x040fe200078efcff */
[-C--:B------:R-:W-:Y:S01]  /*0780*/  IMAD R175, R175, R165.reuse, RZ ;  /* 0x000000a5afaf7224 */ /* 0x080fe200078e02ff */
[----:B------:R-:W-:Y:S01]  /*0790*/  LOP3.LUT R19, R2, 0x72, RZ, 0xfc, !PT ;  /* 0x0000007202137812 */ /* 0x000fe200078efcff */
[-C--:B------:R-:W-:Y:S01]  /*07a0*/  IMAD R172, R172, R165.reuse, RZ ;  /* 0x000000a5acac7224 */ /* 0x080fe200078e02ff */
[----:B------:R-:W-:Y:S01]  /*07b0*/  IABS R15, R20 ;  /* 0x00000014000f7213 */ /* 0x000fe20000000000 */
[----:B------:R-:W-:Y:S01]  /*07c0*/  IMAD R170, R170, R165, RZ ;  /* 0x000000a5aaaa7224 */ /* 0x000fe200078e02ff */
[----:B------:R-:W-:Y:S01]  /*07d0*/  ISETP.GE.AND P5, PT, R14, RZ, PT ;  /* 0x000000ff0e00720c */ /* 0x000fe20003fa6270 */
[----:B0-----:R-:W-:Y:S01]  /*07e0*/  IMAD.MOV.U32 R8, RZ, RZ, RZ ;  /* 0x000000ffff087224 */ /* 0x001fe200078e00ff */
[----:B------:R-:W-:-:S02]  /*07f0*/  LOP3.LUT R22, R2, 0x6c, RZ, 0xfc, !PT ;  /* 0x0000006c02167812 */ /* 0x000fc400078efcff */
[C---:B------:R-:W-:Y:S02]  /*0800*/  LOP3.LUT R21, R2.reuse, 0x6e, RZ, 0xfc, !PT ;  /* 0x0000006e02157812 */ /* 0x040fe400078efcff */
[C---:B------:R-:W-:Y:S01]  /*0810*/  LOP3.LUT R23, R2.reuse, 0x6a, RZ, 0xfc, !PT ;  /* 0x0000006a02177812 */ /* 0x040fe200078efcff */
[--C-:B--2---:R-:W-:Y:S01]  /*0820*/  IMAD.MOV R10, RZ, RZ, -R9.reuse ;  /* 0x000000ffff0a7224 */ /* 0x104fe200078e0a09 */
[C---:B------:R-:W-:Y:S02]  /*0830*/  LOP3.LUT R24, R2.reuse, 0x68, RZ, 0xfc, !PT ;  /* 0x0000006802187812 */ /* 0x040fe400078efcff */
[----:B------:R-:W-:Y:S01]  /*0840*/  LOP3.LUT R26, R2, 0x5e, RZ, 0xfc, !PT ;  /* 0x0000005e021a7812 */ /* 0x000fe200078efcff */
[----:B------:R-:W-:Y:S01]  /*0850*/  IMAD R5, R10, R3, RZ ;  /* 0x000000030a057224 */ /* 0x000fe200078e02ff */
[C---:B------:R-:W-:Y:S02]  /*0860*/  LOP3.LUT R27, R2.reuse, 0x5c, RZ, 0xfc, !PT ;  /* 0x0000005c021b7812 */ /* 0x040fe400078efcff */
[----:B------:R-:W-:Y:S01]  /*0870*/  LOP3.LUT R29, R2, 0x5a, RZ, 0xfc, !PT ;  /* 0x0000005a021d7812 */ /* 0x000fe200078efcff */
[----:B------:R-:W-:Y:S01]  /*0880*/  IMAD.HI.U32 R8, R9, R5, R8 ;  /* 0x0000000509087227 */ /* 0x000fe200078e0008 */
[----:B------:R-:W-:-:S02]  /*0890*/  IABS R25, R27 ;  /* 0x0000001b00197213 */ /* 0x000fc40000000000 */
[C---:B------:R-:W-:Y:S01]  /*08a0*/  LOP3.LUT R30, R2.reuse, 0x56, RZ, 0xfc, !PT ;  /* 0x00000056021e7812 */ /* 0x040fe200078efcff */
[----:B------:R-:W-:Y:S01]  /*08b0*/  IMAD.MOV.U32 R9, RZ, RZ, R6 ;  /* 0x000000ffff097224 */ /* 0x000fe200078e0006 */
[----:B------:R-:W-:Y:S01]  /*08c0*/  LOP3.LUT R33, R2, 0x52, RZ, 0xfc, !PT ;  /* 0x0000005202217812 */ /* 0x000fe200078efcff */
[----:B------:R-:W-:Y:S01]  /*08d0*/  IMAD.HI.U32 R6, R8, R11, RZ ;  /* 0x0000000b08067227 */ /* 0x000fe200078e00ff */
[----:B------:R-:W-:Y:S02]  /*08e0*/  IABS R28, R30 ;  /* 0x0000001e001c7213 */ /* 0x000fe40000000000 */
[----:B------:R-:W-:Y:S01]  /*08f0*/  LOP3.LUT R34, R2, 0x50, RZ, 0xfc, !PT ;  /* 0x0000005002227812 */ /* 0x000fe200078efcff */
[----:B------:R-:W-:Y:S01]  /*0900*/  IMAD.HI.U32 R5, R8, R9, RZ ;  /* 0x0000000908057227 */ /* 0x000fe200078e00ff */
[----:B------:R-:W-:Y:S02]  /*0910*/  LOP3.LUT R36, R2, 0x4e, RZ, 0xfc, !PT ;  /* 0x0000004e02247812 */ /* 0x000fe400078efcff */
[----:B------:R-:W-:Y:S01]  /*0920*/  IABS R31, R34 ;  /* 0x00000022001f7213 */ /* 0x000fe20000000000 */
[----:B------:R-:W-:Y:S01]  /*0930*/  IMAD.MOV R10, RZ, RZ, -R5 ;  /* 0x000000ffff0a7224 */ /* 0x000fe200078e0a05 */
[----:B------:R-:W-:Y:S01]  /*0940*/  IABS R32, R36 ;  /* 0x0000002400207213 */ /* 0x000fe20000000000 */
[----:B------:R-:W-:Y:S01]  /*0950*/  IMAD.HI.U32 R5, R8, R12, RZ ;  /* 0x0000000c08057227 */ /* 0x000fe200078e00ff */
[----:B------:R-:W-:-:S02]  /*0960*/  LOP3.LUT R37, R2, 0x4a, RZ, 0xfc, !PT ;  /* 0x0000004a02257812 */ /* 0x000fc400078efcff */
[C---:B------:R-:W-:Y:S01]  /*0970*/  LOP3.LUT R38, R2.reuse, 0x48, RZ, 0xfc, !PT ;  /* 0x0000004802267812 */ /* 0x040fe200078efcff */
[C---:B------:R-:W-:Y:S01]  /*0980*/  IMAD R4, R3.reuse, R10, R9 ;  /* 0x0000000a03047224 */ /* 0x040fe200078e0209 */
[----:B------:R-:W-:Y:S01]  /*0990*/  LOP3.LUT R39, R2, 0x42, RZ, 0xfc, !PT ;  /* 0x0000004202277812 */ /* 0x000fe200078efcff */
[----:B------:R-:W-:Y:S01]  /*09a0*/  IMAD.MOV R6, RZ, RZ, -R6 ;  /* 0x000000ffff067224 */ /* 0x000fe200078e0a06 */
[----:B------:R-:W-:Y:S01]  /*09b0*/  IABS R35, R38 ;  /* 0x0000002600237213 */ /* 0x000fe20000000000 */
[----:B------:R-:W-:Y:S01]  /*09c0*/  IMAD.MOV R5, RZ, RZ, -R5 ;  /* 0x000000ffff057224 */ /* 0x000fe200078e0a05 */
[C---:B------:R-:W-:Y:S01]  /*09d0*/  ISETP.GT.U32.AND P0, PT, R3.reuse, R4, PT ;  /* 0x000000040300720c */ /* 0x040fe20003f04070 */
[C---:B------:R-:W-:Y:S01]  /*09e0*/  IMAD R6, R3.reuse, R6, R11 ;  /* 0x0000000603067224 */ /* 0x040fe200078e020b */
[----:B------:R-:W-:Y:S01]  /*09f0*/  IABS R11, R17 ;  /* 0x00000011000b7213 */ /* 0x000fe20000000000 */
[C---:B------:R-:W-:Y:S01]  /*0a00*/  IMAD R5, R3.reuse, R5, R12 ;  /* 0x0000000503057224 */ /* 0x040fe200078e020c */
[----:B------:R-:W-:Y:S01]  /*0a10*/  IABS R12, R18 ;  /* 0x00000012000c7213 */ /* 0x000fe20000000000 */
[----:B------:R-:W-:Y:S01]  /*0a20*/  IMAD.HI.U32 R9, R8, R13, RZ ;  /* 0x0000000d08097227 */ /* 0x000fe200078e00ff */
[----:B------:R-:W-:-:S02]  /*0a30*/  ISETP.GT.U32.AND P1, PT, R3, R6, PT ;  /* 0x000000060300720c */ /* 0x000fc40003f24070 */
[C---:B------:R-:W-:Y:S01]  /*0a40*/  LOP3.LUT R40, R2.reuse, 0x40, RZ, 0xfc, !PT ;  /* 0x0000004002287812 */ /* 0x040fe200078efcff */
[----:B------:R-:W-:Y:S01]  /*0a50*/  IMAD.MOV R10, RZ, RZ, -R9 ;  /* 0x000000ffff0a7224 */ /* 0x000fe200078e0a09 */
[----:B------:R-:W-:Y:S01]  /*0a60*/  LOP3.LUT R42, R2, 0x3e, RZ, 0xfc, !PT ;  /* 0x0000003e022a7812 */ /* 0x000fe200078efcff */
[----:B------:R-:W-:Y:S01]  /*0a70*/  IMAD.HI.U32 R9, R8, R11, RZ ;  /* 0x0000000b08097227 */ /* 0x000fe200078e00ff */
[C---:B------:R-:W-:Y:S02]  /*0a80*/  LOP3.LUT R43, R2.reuse, 0x3c, RZ, 0xfc, !PT ;  /* 0x0000003c022b7812 */ /* 0x040fe400078efcff */
[----:B------:R-:W-:Y:S01]  /*0a90*/  LOP3.LUT R44, R2, 0x38, RZ, 0xfc, !PT ;  /* 0x00000038022c7812 */ /* 0x000fe200078efcff */
[----:B------:R-:W-:Y:S01]  /*0aa0*/  @!P0 IMAD.IADD R4, R4, 0x1, -R3 ;  /* 0x0000000104048824 */ /* 0x000fe200078e0a03 */
[C---:B------:R-:W-:Y:S01]  /*0ab0*/  ISETP.GT.U32.AND P0, PT, R3.reuse, R5, PT ;  /* 0x000000050300720c */ /* 0x040fe20003f04070 */
[C---:B------:R-:W-:Y:S01]  /*0ac0*/  IMAD R7, R3.reuse, R10, R13 ;  /* 0x0000000a03077224 */ /* 0x040fe200078e020d */
[----:B------:R-:W-:Y:S01]  /*0ad0*/  IABS R13, R19 ;  /* 0x00000013000d7213 */ /* 0x000fe20000000000 */
[----:B------:R-:W-:Y:S01]  /*0ae0*/  IMAD.MOV R10, RZ, RZ, -R9 ;  /* 0x000000ffff0a7224 */ /* 0x000fe200078e0a09 */
[C---:B------:R-:W-:Y:S01]  /*0af0*/  ISETP.GT.U32.AND P6, PT, R3.reuse, R4, PT ;  /* 0x000000040300720c */ /* 0x040fe20003fc4070 */
[----:B------:R-:W-:Y:S01]  /*0b00*/  @!P1 IMAD.IADD R6, R6, 0x1, -R3 ;  /* 0x0000000106069824 */ /* 0x000fe200078e0a03 */
[C---:B------:R-:W-:Y:S01]  /*0b10*/  ISETP.GT.U32.AND P3, PT, R3.reuse, R7, PT ;  /* 0x000000070300720c */ /* 0x040fe20003f64070 */
[C---:B------:R-:W-:Y:S01]  /*0b20*/  IMAD R9, R3.reuse, R10, R11 ;  /* 0x0000000a03097224 */ /* 0x040fe200078e020b */
[----:B------:R-:W-:Y:S01]  /*0b30*/  IABS R41, R43 ;  /* 0x0000002b00297213 */ /* 0x000fe20000000000 */
[----:B------:R-:W-:Y:S01]  /*0b40*/  IMAD.HI.U32 R10, R8, R12, RZ ;  /* 0x0000000c080a7227 */ /* 0x000fe200078e00ff */
[----:B------:R-:W-:-:S02]  /*0b50*/  ISETP.GT.U32.AND P1, PT, R3, R6, PT ;  /* 0x000000060300720c */ /* 0x000fc40003f24070 */
[C---:B------:R-:W-:Y:S01]  /*0b60*/  LOP3.LUT R45, R2.reuse, 0x36, RZ, 0xfc, !PT ;  /* 0x00000036022d7812 */ /* 0x040fe200078efcff */
[--C-:B------:R-:W-:Y:S01]  /*0b70*/  @!P0 IMAD.IADD R5, R5, 0x1, -R3.reuse ;  /* 0x0000000105058824 */ /* 0x100fe200078e0a03 */
[C---:B------:R-:W-:Y:S01]  /*0b80*/  ISETP.GT.U32.AND P0, PT, R3.reuse, R9, PT ;  /* 0x000000090300720c */ /* 0x040fe20003f04070 */
[----:B------:R-:W-:Y:S01]  /*0b90*/  IMAD.MOV R10, RZ, RZ, -R10 ;  /* 0x000000ffff0a7224 */ /* 0x000fe200078e0a0a */
[----:B------:R-:W-:Y:S01]  /*0ba0*/  LOP3.LUT R53, R2, 0x2e, RZ, 0xfc, !PT ;  /* 0x0000002e02357812 */ /* 0x000fe200078efcff */
[----:B------:R-:W-:Y:S01]  /*0bb0*/  @!P6 IMAD.IADD R4, R4, 0x1, -R3 ;  /* 0x000000010404e824 */ /* 0x000fe200078e0a03 */
[C---:B------:R-:W-:Y:S01]  /*0bc0*/  ISETP.GT.U32.AND P6, PT, R3.reuse, R5, PT ;  /* 0x000000050300720c */ /* 0x040fe20003fc4070 */
[----:B------:R-:W-:Y:S01]  /*0bd0*/  IMAD R10, R3, R10, R12 ;  /* 0x0000000a030a7224 */ /* 0x000fe200078e020c */
[----:B------:R-:W-:Y:S01]  /*0be0*/  IABS R52, R53 ;  /* 0x0000003500347213 */ /* 0x000fe20000000000 */
[----:B------:R-:W-:Y:S01]  /*0bf0*/  @!P4 IMAD.MOV R4, RZ, RZ, -R4 ;  /* 0x000000ffff04c224 */ /* 0x000fe200078e0a04 */
[----:B------:R-:W-:Y:S01]  /*0c00*/  LOP3.LUT R55, R2, 0x2a, RZ, 0xfc, !PT ;  /* 0x0000002a02377812 */ /* 0x000fe200078efcff */
[----:B------:R-:W-:Y:S01]  /*0c10*/  IMAD.HI.U32 R12, R8, R15, RZ ;  /* 0x0000000f080c7227 */ /* 0x000fe200078e00ff */
[----:B------:R-:W-:-:S02]  /*0c20*/  LOP3.LUT R59, R2, 0x26, RZ, 0xfc, !PT ;  /* 0x00000026023b7812 */ /* 0x000fc400078efcff */
[----:B------:R-:W-:Y:S01]  /*0c30*/  IABS R54, R55 ;  /* 0x0000003700367213 */ /* 0x000fe20000000000 */
[----:B------:R-:W-:Y:S01]  /*0c40*/  @!P0 IMAD.IADD R9, R9, 0x1, -R3 ;  /* 0x0000000109098824 */ /* 0x000fe200078e0a03 */
[----:B------:R-:W-:Y:S01]  /*0c50*/  IABS R58, R59 ;  /* 0x0000003b003a7213 */ /* 0x000fe20000000000 */
[----:B------:R-:W-:Y:S01]  /*0c60*/  IMAD.MOV R12, RZ, RZ, -R12 ;  /* 0x000000ffff0c7224 */ /* 0x000fe200078e0a0c */
[----:B------:R-:W-:Y:S01]  /*0c70*/  LOP3.LUT R57, R2, 0x28, RZ, 0xfc, !PT ;  /* 0x0000002802397812 */ /* 0x000fe200078efcff */
[----:B------:R-:W-:Y:S01]  /*0c80*/  IMAD.HI.U32 R11, R8, R13, RZ ;  /* 0x0000000d080b7227 */ /* 0x000fe200078e00ff */
[C---:B------:R-:W-:Y:S02]  /*0c90*/  ISETP.GT.U32.AND P4, PT, R3.reuse, R9, PT ;  /* 0x000000090300720c */ /* 0x040fe40003f84070 */
[----:B------:R-:W-:Y:S01]  /*0ca0*/  IABS R56, R57 ;  /* 0x0000003900387213 */ /* 0x000fe20000000000 */
[----:B------:R-:W-:Y:S01]  /*0cb0*/  IMAD R12, R3, R12, R15 ;  /* 0x0000000c030c7224 */ /* 0x000fe200078e020f */
[----:B------:R-:W-:Y:S01]  /*0cc0*/  IABS R15, R21 ;  /* 0x00000015000f7213 */ /* 0x000fe20000000000 */
[----:B------:R-:W-:Y:S01]  /*0cd0*/  IMAD.MOV R14, RZ, RZ, -R11 ;  /* 0x000000ffff0e7224 */ /* 0x000fe200078e0a0b */
[C---:B------:R-:W-:Y:S01]  /*0ce0*/  LOP3.LUT R61, R2.reuse, 0x24, RZ, 0xfc, !PT ;  /* 0x00000024023d7812 */ /* 0x040fe200078efcff */
[----:B------:R-:W-:Y:S01]  /*0cf0*/  @!P6 IMAD.IADD R5, R5, 0x1, -R3 ;  /* 0x000000010505e824 */ /* 0x000fe200078e0a03 */
[C---:B------:R-:W-:Y:S01]  /*0d00*/  ISETP.GT.U32.AND P6, PT, R3.reuse, R10, PT ;  /* 0x0000000a0300720c */ /* 0x040fe20003fc4070 */
[----:B------:R-:W-:Y:S01]  /*0d10*/  IMAD R11, R3, R14, R13 ;  /* 0x0000000e030b7224 */ /* 0x000fe200078e020d */
[----:B------:R-:W-:Y:S01]  /*0d20*/  LOP3.LUT R63, R2, 0x22, RZ, 0xfc, !PT ;  /* 0x00000022023f7812 */ /* 0x000fe200078efcff */
[----:B------:R-:W-:Y:S01]  /*0d30*/  @!P5 IMAD.MOV R5, RZ, RZ, -R5 ;  /* 0x000000ffff05d224 */ /* 0x000fe200078e0a05 */
[----:B------:R-:W-:Y:S01]  /*0d40*/  IABS R60, R61 ;  /* 0x0000003d003c7213 */ /* 0x000fe20000000000 */
[--C-:B------:R-:W-:Y:S01]  /*0d50*/  @!P4 IMAD.IADD R9, R9, 0x1, -R3.reuse ;  /* 0x000000010909c824 */ /* 0x100fe200078e0a03 */
[----:B------:R-:W-:Y:S01]  /*0d60*/  ISETP.GT.U32.AND P4, PT, R3, R12, PT ;  /* 0x0000000c0300720c */ /* 0x000fe20003f84070 */
[--C-:B------:R-:W-:Y:S01]  /*0d70*/  @!P3 IMAD.IADD R7, R7, 0x1, -R3.reuse ;  /* 0x000000010707b824 */ /* 0x100fe200078e0a03 */
[----:B------:R-:W-:Y:S01]  /*0d80*/  ISETP.GT.U32.AND P5, PT, R3, R11, PT ;  /* 0x0000000b0300720c */ /* 0x000fe20003fa4070 */
[----:B------:R-:W-:Y:S01]  /*0d90*/  @!P1 IMAD.IADD R6, R6, 0x1, -R3 ;  /* 0x0000000106069824 */ /* 0x000fe200078e0a03 */
[----:B------:R-:W-:Y:S01]  /*0da0*/  ISETP.GE.AND P3, PT, R17, RZ, PT ;  /* 0x000000ff1100720c */ /* 0x000fe20003f66270 */
[----:B------:R-:W-:Y:S01]  /*0db0*/  IMAD.HI.U32 R13, R8, R15, RZ ;  /* 0x0000000f080d7227 */ /* 0x000fe200078e00ff */
[----:B------:R-:W-:-:S02]  /*0dc0*/  ISETP.GT.U32.AND P0, PT, R3, R7, PT ;  /* 0x000000070300720c */ /* 0x000fc40003f04070 */
[----:B------:R-:W-:Y:S01]  /*0dd0*/  IABS R17, R22 ;  /* 0x0000001600117213 */ /* 0x000fe20000000000 */
[--C-:B------:R-:W-:Y:S01]  /*0de0*/  @!P6 IMAD.IADD R10, R10, 0x1, -R3.reuse ;  /* 0x000000010a0ae824 */ /* 0x100fe200078e0a03 */
[----:B------:R-:W-:Y:S01]  /*0df0*/  ISETP.GE.AND P1, PT, R16, RZ, PT ;  /* 0x000000ff1000720c */ /* 0x000fe20003f26270 */
[----:B------:R-:W-:Y:S01]  /*0e00*/  @!P2 IMAD.MOV R6, RZ, RZ, -R6 ;  /* 0x000000ffff06a224 */ /* 0x000fe200078e0a06 */
[----:B------:R-:W-:Y:S01]  /*0e10*/  ISETP.GE.AND P2, PT, R18, RZ, PT ;  /* 0x000000ff1200720c */ /* 0x000fe20003f46270 */
[--C-:B------:R-:W-:Y:S01]  /*0e20*/  @!P4 IMAD.IADD R12, R12, 0x1, -R3.reuse ;  /* 0x000000010c0cc824 */ /* 0x100fe200078e0a03 */
[----:B------:R-:W-:Y:S01]  /*0e30*/  ISETP.GE.AND P6, PT, R20, RZ, PT ;  /* 0x000000ff1400720c */ /* 0x000fe20003fc6270 */
[----:B------:R-:W-:Y:S01]  /*0e40*/  IMAD.HI.U32 R14, R8, R17, RZ ;  /* 0x00000011080e7227 */ /* 0x000fe200078e00ff */
[----:B------:R-:W-:Y:S02]  /*0e50*/  IABS R18, R23 ;  /* 0x0000001700127213 */ /* 0x000fe40000000000 */
[----:B------:R-:W-:Y:S01]  /*0e60*/  ISETP.GT.U32.AND P4, PT, R3, R12, PT ;  /* 0x0000000c0300720c */ /* 0x000fe20003f84070 */
[--C-:B------:R-:W-:Y:S01]  /*0e70*/  @!P5 IMAD.IADD R11, R11, 0x1, -R3.reuse ;  /* 0x000000010b0bd824 */ /* 0x100fe200078e0a03 */
[----:B------:R-:W-:Y:S01]  /*0e80*/  IABS R62, R63 ;  /* 0x0000003f003e7213 */ /* 0x000fe20000000000 */
[----:B------:R-:W-:Y:S01]  /*0e90*/  IMAD.MOV R14, RZ, RZ, -R14 ;  /* 0x000000ffff0e7224 */ /* 0x000fe200078e0a0e */
[----:B------:R-:W-:Y:S01]  /*0ea0*/  LOP3.LUT R77, R2, 0x20, RZ, 0xfc, !PT ;  /* 0x00000020024d7812 */ /* 0x000fe200078efcff */
[----:B------:R-:W-:Y:S01]  /*0eb0*/  @!P0 IMAD.IADD R7, R7, 0x1, -R3 ;  /* 0x0000000107078824 */ /* 0x000fe200078e0a03 */
[C---:B------:R-:W-:Y:S01]  /*0ec0*/  ISETP.GT.U32.AND P5, PT, R3.reuse, R11, PT ;  /* 0x0000000b0300720c */ /* 0x040fe20003fa4070 */
[----:B------:R-:W-:Y:S01]  /*0ed0*/  IMAD R14, R3, R14, R17 ;  /* 0x0000000e030e7224 */ /* 0x000fe200078e0211 */
[----:B------:R-:W-:Y:S01]  /*0ee0*/  ISETP.GE.AND P0, PT, R19, RZ, PT ;  /* 0x000000ff1300720c */ /* 0x000fe20003f06270 */
[----:B------:R-:W-:Y:S01]  /*0ef0*/  @!P1 IMAD.MOV R7, RZ, RZ, -R7 ;  /* 0x000000ffff079224 */ /* 0x000fe200078e0a07 */
[C---:B------:R-:W-:Y:S01]  /*0f00*/  ISETP.GT.U32.AND P1, PT, R3.reuse, R10, PT ;  /* 0x0000000a0300720c */ /* 0x040fe20003f24070 */
[----:B------:R-:W-:Y:S01]  /*0f10*/  IMAD.MOV R16, RZ, RZ, -R13 ;  /* 0x000000ffff107224 */ /* 0x000fe200078e0a0d */
[----:B------:R-:W-:Y:S01]  /*0f20*/  IABS R19, R24 ;  /* 0x0000001800137213 */ /* 0x000fe20000000000 */
[----:B------:R-:W-:Y:S01]  /*0f30*/  @!P4 IMAD.IADD R12, R12, 0x1, -R3 ;  /* 0x000000010c0cc824 */ /* 0x000fe200078e0a03 */
[C---:B------:R-:W-:Y:S01]  /*0f40*/  ISETP.GT.U32.AND P4, PT, R3.reuse, R14, PT ;  /* 0x0000000e0300720c */ /* 0x040fe20003f84070 */
[----:B------:R-:W-:Y:S01]  /*0f50*/  IMAD R13, R3, R16, R15 ;  /* 0x00000010030d7224 */ /* 0x000fe200078e020f */
[----:B------:R-:W-:Y:S01]  /*0f60*/  LOP3.LUT R79, R2, 0x1e, RZ, 0xfc, !PT ;  /* 0x0000001e024f7812 */ /* 0x000fe200078efcff */
[----:B------:R-:W-:Y:S01]  /*0f70*/  IMAD.HI.U32 R15, R8, R18, RZ ;  /* 0x00000012080f7227 */ /* 0x000fe200078e00ff */
[----:B------:R-:W-:-:S02]  /*0f80*/  IABS R64, R77 ;  /* 0x0000004d00407213 */ /* 0x000fc40000000000 */
[----:B------:R-:W-:Y:S01]  /*0f90*/  IABS R66, R79 ;  /* 0x0000004f00427213 */ /* 0x000fe20000000000 */
[--C-:B------:R-:W-:Y:S01]  /*0fa0*/  @!P5 IMAD.IADD R11, R11, 0x1, -R3.reuse ;  /* 0x000000010b0bd824 */ /* 0x100fe200078e0a03 */
[----:B------:R-:W-:Y:S01]  /*0fb0*/  ISETP.GE.AND P5, PT, R21, RZ, PT ;  /* 0x000000ff1500720c */ /* 0x000fe20003fa6270 */
[--C-:B------:R-:W-:Y:S01]  /*0fc0*/  @!P1 IMAD.IADD R10, R10, 0x1, -R3.reuse ;  /* 0x000000010a0a9824 */ /* 0x100fe200078e0a03 */
[----:B------:R-:W-:Y:S01]  /*0fd0*/  LOP3.LUT R21, R2, 0x66, RZ, 0xfc, !PT ;  /* 0x0000006602157812 */ /* 0x000fe200078efcff */
[----:B------:R-:W-:Y:S01]  /*0fe0*/  IMAD.HI.U32 R16, R8, R19, RZ ;  /* 0x0000001308107227 */ /* 0x000fe200078e00ff */
[C---:B------:R-:W-:Y:S02]  /*0ff0*/  ISETP.GT.U32.AND P1, PT, R3.reuse, R13, PT ;  /* 0x0000000d0300720c */ /* 0x040fe40003f24070 */
[----:B------:R-:W-:Y:S01]  /*1000*/  IABS R20, R21 ;  /* 0x0000001500147213 */ /* 0x000fe20000000000 */
[----:B------:R-:W-:Y:S01]  /*1010*/  @!P4 IMAD.IADD R14, R14, 0x1, -R3 ;  /* 0x000000010e0ec824 */ /* 0x000fe200078e0a03 */
[C---:B------:R-:W-:Y:S01]  /*1020*/  LOP3.LUT R81, R2.reuse, 0x1c, RZ, 0xfc, !PT ;  /* 0x0000001c02517812 */ /* 0x040fe200078efcff */
[----:B------:R-:W-:Y:S01]  /*1030*/  @!P2 IMAD.MOV R10, RZ, RZ, -R10 ;  /* 0x000000ffff0aa224 */ /* 0x000fe200078e0a0a */
[----:B------:R-:W-:Y:S01]  /*1040*/  LOP3.LUT R85, R2, 0x18, RZ, 0xfc, !PT ;  /* 0x0000001802557812 */ /* 0x000fe200078efcff */
[----:B------:R-:W-:Y:S01]  /*1050*/  IMAD.HI.U32 R17, R8, R20, RZ ;  /* 0x0000001408117227 */ /* 0x000fe200078e00ff */
[----:B------:R-:W-:-:S02]  /*1060*/  ISETP.GT.U32.AND P2, PT, R3, R14, PT ;  /* 0x0000000e0300720c */ /* 0x000fc40003f44070 */
[----:B------:R-:W-:Y:S01]  /*1070*/  IABS R68, R81 ;  /* 0x0000005100447213 */ /* 0x000fe20000000000 */
[----:B------:R-:W-:Y:S01]  /*1080*/  IMAD.MOV R17, RZ, RZ, -R17 ;  /* 0x000000ffff117224 */ /* 0x000fe200078e0a11 */
[----:B------:R-:W-:Y:S01]  /*1090*/  IABS R72, R85 ;  /* 0x0000005500487213 */ /* 0x000fe20000000000 */
[----:B------:R-:W-:Y:S01]  /*10a0*/  IMAD.MOV R15, RZ, RZ, -R15 ;  /* 0x000000ffff0f7224 */ /* 0x000fe200078e0a0f */
[C---:B------:R-:W-:Y:S01]  /*10b0*/  LOP3.LUT R87, R2.reuse, 0x16, RZ, 0xfc, !PT ;  /* 0x0000001602577812 */ /* 0x040fe200078efcff */
[----:B------:R-:W-:Y:S01]  /*10c0*/  IMAD R17, R3, R17, R20 ;  /* 0x0000001103117224 */ /* 0x000fe200078e0214 */
[----:B------:R-:W-:Y:S01]  /*10d0*/  LOP3.LUT R83, R2, 0x1a, RZ, 0xfc, !PT ;  /* 0x0000001a02537812 */ /* 0x000fe200078efcff */
[--C-:B------:R-:W-:Y:S01]  /*10e0*/  @!P1 IMAD.IADD R13, R13, 0x1, -R3.reuse ;  /* 0x000000010d0d9824 */ /* 0x100fe200078e0a03 */
[----:B------:R-:W-:Y:S01]  /*10f0*/  ISETP.GE.AND P1, PT, R22, RZ, PT ;  /* 0x000000ff1600720c */ /* 0x000fe20003f26270 */
[----:B------:R-:W-:Y:S01]  /*1100*/  IMAD.MOV R16, RZ, RZ, -R16 ;  /* 0x000000ffff107224 */ /* 0x000fe200078e0a10 */
[----:B------:R-:W-:Y:S01]  /*1110*/  LOP3.LUT R22, R2, 0x64, RZ, 0xfc, !PT ;  /* 0x0000006402167812 */ /* 0x000fe200078efcff */
[----:B------:R-:W-:Y:S01]  /*1120*/  @!P2 IMAD.IADD R14, R14, 0x1, -R3 ;  /* 0x000000010e0ea824 */ /* 0x000fe200078e0a03 */
[C---:B------:R-:W-:Y:S01]  /*1130*/  ISETP.GT.U32.AND P2, PT, R3.reuse, R17, PT ;  /* 0x000000110300720c */ /* 0x040fe20003f44070 */
[C---:B------:R-:W-:Y:S01]  /*1140*/  IMAD R15, R3.reuse, R15, R18 ;  /* 0x0000000f030f7224 */ /* 0x040fe200078e0212 */
[----:B------:R-:W-:Y:S01]  /*1150*/  IABS R74, R87 ;  /* 0x00000057004a7213 */ /* 0x000fe20000000000 */
[C---:B------:R-:W-:Y:S01]  /*1160*/  IMAD R16, R3.reuse, R16, R19 ;  /* 0x0000001003107224 */ /* 0x040fe200078e0213 */
[----:B------:R-:W-:Y:S01]  /*1170*/  IABS R19, R22 ;  /* 0x0000001600137213 */ /* 0x000fe20000000000 */
[----:B------:R-:W-:Y:S01]  /*1180*/  @!P3 IMAD.MOV R9, RZ, RZ, -R9 ;  /* 0x000000ffff09b224 */ /* 0x000fe200078e0a09 */
[C---:B------:R-:W-:Y:S01]  /*1190*/  ISETP.GT.U32.AND P3, PT, R3.reuse, R13, PT ;  /* 0x0000000d0300720c */ /* 0x040fe20003f64070 */
[----:B------:R-:W-:Y:S01]  /*11a0*/  @!P0 IMAD.MOV R11, RZ, RZ, -R11 ;  /* 0x000000ffff0b8224 */ /* 0x000fe200078e0a0b */
[----:B------:R-:W-:Y:S01]  /*11b0*/  ISETP.GT.U32.AND P4, PT, R3, R15, PT ;  /* 0x0000000f0300720c */ /* 0x000fe20003f84070 */
[----:B------:R-:W-:Y:S01]  /*11c0*/  IMAD.HI.U32 R18, R8, R19, RZ ;  /* 0x0000001308127227 */ /* 0x000fe200078e00ff */
[----:B------:R-:W-:-:S02]  /*11d0*/  ISETP.GE.AND P0, PT, R23, RZ, PT ;  /* 0x000000ff1700720c */ /* 0x000fc40003f06270 */
[----:B------:R-:W-:Y:S01]  /*11e0*/  LOP3.LUT R23, R2, 0x62, RZ, 0xfc, !PT ;  /* 0x0000006202177812 */ /* 0x000fe200078efcff */
[----:B------:R-:W-:Y:S01]  /*11f0*/  @!P6 IMAD.MOV R12, RZ, RZ, -R12 ;  /* 0x000000ffff0ce224 */ /* 0x000fe200078e0a0c */
[----:B------:R-:W-:Y:S01]  /*1200*/  ISETP.GT.U32.AND P6, PT, R3, R16, PT ;  /* 0x000000100300720c */ /* 0x000fe20003fc4070 */
[--C-:B------:R-:W-:Y:S01]  /*1210*/  @!P2 IMAD.IADD R17, R17, 0x1, -R3.reuse ;  /* 0x000000011111a824 */ /* 0x100fe200078e0a03 */
[----:B------:R-:W-:Y:S01]  /*1220*/  IABS R20, R23 ;  /* 0x0000001700147213 */ /* 0x000fe20000000000 */
[----:B------:R-:W-:Y:S01]  /*1230*/  IMAD.MOV R18, RZ, RZ, -R18 ;  /* 0x000000ffff127224 */ /* 0x000fe200078e0a12 */
[----:B------:R-:W-:Y:S01]  /*1240*/  IABS R70, R83 ;  /* 0x0000005300467213 */ /* 0x000fe20000000000 */
[----:B------:R-:W-:Y:S01]  /*1250*/  @!P3 IMAD.IADD R13, R13, 0x1, -R3 ;  /* 0x000000010d0db824 */ /* 0x000fe200078e0a03 */
[C---:B------:R-:W-:Y:S01]  /*1260*/  ISETP.GT.U32.AND P2, PT, R3.reuse, R17, PT ;  /* 0x000000110300720c */ /* 0x040fe20003f44070 */
[----:B------:R-:W-:Y:S01]  /*1270*/  IMAD R18, R3, R18, R19 ;  /* 0x0000001203127224 */ /* 0x000fe200078e0213 */
[----:B------:R-:W-:Y:S01]  /*1280*/  ISETP.GE.AND P3, PT, R24, RZ, PT ;  /* 0x000000ff1800720c */ /* 0x000fe20003f66270 */
[----:B------:R-:W-:Y:S01]  /*1290*/  IMAD.HI.U32 R19, R8, R20, RZ ;  /* 0x0000001408137227 */ /* 0x000fe200078e00ff */
[----:B------:R-:W-:-:S02]  /*12a0*/  LOP3.LUT R24, R2, 0x60, RZ, 0xfc, !PT ;  /* 0x0000006002187812 */ /* 0x000fc400078efcff */
[----:B------:R-:W-:Y:S01]  /*12b0*/  LOP3.LUT R89, R2, 0xa, RZ, 0xfc, !PT ;  /* 0x0000000a02597812 */ /* 0x000fe200078efcff */
[----:B------:R-:W-:Y:S01]  /*12c0*/  @!P4 IMAD.IADD R15, R15, 0x1, -R3 ;  /* 0x000000010f0fc824 */ /* 0x000fe200078e0a03 */
[----:B------:R-:W-:Y:S01]  /*12d0*/  ISETP.GE.AND P4, PT, R21, RZ, PT ;  /* 0x000000ff1500720c */ /* 0x000fe20003f86270 */
[----:B------:R-:W-:Y:S01]  /*12e0*/  IMAD.MOV R19, RZ, RZ, -R19 ;  /* 0x000000ffff137224 */ /* 0x000fe200078e0a13 */
[----:B------:R-:W-:Y:S01]  /*12f0*/  IABS R21, R24 ;  /* 0x0000001800157213 */ /* 0x000fe20000000000 */
[----:B------:R-:W-:Y:S01]  /*1300*/  @!P5 IMAD.MOV R13, RZ, RZ, -R13 ;  /* 0x000000ffff0dd224 */ /* 0x000fe200078e0a0d */
[C---:B------:R-:W-:Y:S01]  /*1310*/  ISETP.GT.U32.AND P5, PT, R3.reuse, R15, PT ;  /* 0x0000000f0300720c */ /* 0x040fe20003fa4070 */
[--C-:B------:R-:W-:Y:S01]  /*1320*/  @!P6 IMAD.IADD R16, R16, 0x1, -R3.reuse ;  /* 0x000000011010e824 */ /* 0x100fe200078e0a03 */
[----:B------:R-:W-:Y:S01]  /*1330*/  IABS R71, R89 ;  /* 0x0000005900477213 */ /* 0x000fe20000000000 */
[----:B------:R-:W-:Y:S01]  /*1340*/  IMAD R19, R3, R19, R20 ;  /* 0x0000001303137224 */ /* 0x000fe200078e0214 */
[----:B------:R-:W-:Y:S01]  /*1350*/  LOP3.LUT R91, R2, 0x8, RZ, 0xfc, !PT ;  /* 0x00000008025b7812 */ /* 0x000fe200078efcff */
[----:B------:R-:W-:Y:S01]  /*1360*/  @!P2 IMAD.IADD R17, R17, 0x1, -R3 ;  /* 0x000000011111a824 */ /* 0x000fe200078e0a03 */
[C---:B------:R-:W-:Y:S01]  /*1370*/  ISETP.GT.U32.AND P6, PT, R3.reuse, R16, PT ;  /* 0x000000100300720c */ /* 0x040fe20003fc4070 */
[----:B------:R-:W-:Y:S01]  /*1380*/  IMAD.HI.U32 R20, R8, R21, RZ ;  /* 0x0000001508147227 */ /* 0x000fe200078e00ff */
[----:B------:R-:W-:-:S02]  /*1390*/  ISETP.GT.U32.AND P2, PT, R3, R19, PT ;  /* 0x000000130300720c */ /* 0x000fc40003f44070 */
[----:B------:R-:W-:Y:S01]  /*13a0*/  IABS R73, R91 ;  /* 0x0000005b00497213 */ /* 0x000fe20000000000 */
[----:B------:R-:W-:Y:S01]  /*13b0*/  IMAD.MOV R20, RZ, RZ, -R20 ;  /* 0x000000ffff147224 */ /* 0x000fe200078e0a14 */
[----:B------:R-:W-:Y:S01]  /*13c0*/  IABS R94, R2 ;  /* 0x00000002005e7213 */ /* 0x000fe20000000000 */
[----:B------:R-:W-:Y:S01]  /*13d0*/  @!P5 IMAD.IADD R15, R15, 0x1, -R3 ;  /* 0x000000010f0fd824 */ /* 0x000fe200078e0a03 */
[C---:B------:R-:W-:Y:S01]  /*13e0*/  ISETP.GT.U32.AND P5, PT, R3.reuse, R18, PT ;  /* 0x000000120300720c */ /* 0x040fe20003fa4070 */
[----:B------:R-:W-:Y:S01]  /*13f0*/  IMAD R20, R3, R20, R21 ;  /* 0x0000001403147224 */ /* 0x000fe200078e0215 */
[----:B------:R-:W-:Y:S01]  /*1400*/  LOP3.LUT R168, R168, 0x60, RZ, 0xc0, !PT ;  /* 0x00000060a8a87812 */ /* 0x000fe200078ec0ff */
[----:B------:R-:W-:Y:S02]  /*1410*/  @!P0 IMAD.MOV R15, RZ, RZ, -R15 ;  /* 0x000000ffff0f8224 */ /* 0x000fe400078e0a0f */
[--C-:B------:R-:W-:Y:S01]  /*1420*/  @!P6 IMAD.IADD R16, R16, 0x1, -R3.reuse ;  /* 0x000000011010e824 */ /* 0x100fe200078e0a03 */
[----:B------:R-:W-:Y:S01]  /*1430*/  ISETP.GE.AND P6, PT, R23, RZ, PT ;  /* 0x000000ff1700720c */ /* 0x000fe20003fc6270 */
[----:B------:R-:W-:Y:S01]  /*1440*/  @!P2 IMAD.IADD R19, R19, 0x1, -R3 ;  /* 0x000000011313a824 */ /* 0x000fe200078e0a03 */
[----:B------:R-:W-:Y:S01]  /*1450*/  IABS R23, R26 ;  /* 0x0000001a00177213 */ /* 0x000fe20000000000 */
[----:B------:R-:W-:Y:S01]  /*1460*/  @!P3 IMAD.MOV R16, RZ, RZ, -R16 ;  /* 0x000000ffff10b224 */ /* 0x000fe200078e0a10 */
[C---:B------:R-:W-:Y:S01]  /*1470*/  ISETP.GT.U32.AND P3, PT, R3.reuse, R20, PT ;  /* 0x000000140300720c */ /* 0x040fe20003f64070 */
[----:B------:R-:W-:Y:S01]  /*1480*/  @!P1 IMAD.MOV R14, RZ, RZ, -R14 ;  /* 0x000000ffff0e9224 */ /* 0x000fe200078e0a0e */
[----:B------:R-:W-:Y:S01]  /*1490*/  ISETP.GT.U32.AND P2, PT, R3, R19, PT ;  /* 0x000000130300720c */ /* 0x000fe20003f44070 */
[----:B------:R-:W-:Y:S01]  /*14a0*/  IMAD.HI.U32 R21, R8, R23, RZ ;  /* 0x0000001708157227 */ /* 0x000fe200078e00ff */
[----:B------:R-:W-:-:S03]  /*14b0*/  ISETP.GE.AND P1, PT, R22, RZ, PT ;  /* 0x000000ff1600720c */ /* 0x000fc60003f26270 */
[----:B------:R-:W-:Y:S01]  /*14c0*/  @!P5 IMAD.IADD R18, R18, 0x1, -R3 ;  /* 0x000000011212d824 */ /* 0x000fe200078e0a03 */
[----:B------:R-:W-:Y:S01]  /*14d0*/  ISETP.GE.AND P5, PT, R24, RZ, PT ;  /* 0x000000ff1800720c */ /* 0x000fe20003fa6270 */
[----:B------:R-:W-:Y:S02]  /*14e0*/  IMAD.MOV R24, RZ, RZ, -R21 ;  /* 0x000000ffff187224 */ /* 0x000fe400078e0a15 */
[----:B------:R-:W-:Y:S01]  /*14f0*/  IMAD.HI.U32 R22, R8, R25, RZ ;  /* 0x0000001908167227 */ /* 0x000fe200078e00ff */
[----:B------:R-:W-:-:S03]  /*1500*/  ISETP.GT.U32.AND P0, PT, R3, R18, PT ;  /* 0x000000120300720c */ /* 0x000fc60003f04070 */
[----:B------:R-:W-:Y:S01]  /*1510*/  IMAD R21, R3, R24, R23 ;  /* 0x0000001803157224 */ /* 0x000fe200078e0217 */
[----:B------:R-:W-:Y:S01]  /*1520*/  LOP3.LUT R24, R2, 0x58, RZ, 0xfc, !PT ;  /* 0x0000005802187812 */ /* 0x000fe200078efcff */
[--C-:B------:R-:W-:Y:S02]  /*1530*/  @!P2 IMAD.IADD R19, R19, 0x1, -R3.reuse ;  /* 0x000000011313a824 */ /* 0x100fe400078e0a03 */
[----:B------:R-:W-:Y:S01]  /*1540*/  @!P3 IMAD.IADD R20, R20, 0x1, -R3 ;  /* 0x000000011414b824 */ /* 0x000fe200078e0a03 */
[C---:B------:R-:W-:Y:S01]  /*1550*/  ISETP.GT.U32.AND P2, PT, R3.reuse, R21, PT ;  /* 0x000000150300720c */ /* 0x040fe20003f44070 */
[----:B------:R-:W-:Y:S01]  /*1560*/  @!P4 IMAD.MOV R17, RZ, RZ, -R17 ;  /* 0x000000ffff11c224 */ /* 0x000fe200078e0a11 */
[----:B------:R-:W-:Y:S01]  /*1570*/  ISETP.GE.AND P4, PT, R26, RZ, PT ;  /* 0x000000ff1a00720c */ /* 0x000fe20003f86270 */
[----:B------:R-:W-:Y:S01]  /*1580*/  IMAD.MOV R22, RZ, RZ, -R22 ;  /* 0x000000ffff167224 */ /* 0x000fe200078e0a16 */
[C---:B------:R-:W-:Y:S01]  /*1590*/  ISETP.GT.U32.AND P3, PT, R3.reuse, R20, PT ;  /* 0x000000140300720c */ /* 0x040fe20003f64070 */
[----:B------:R-:W-:Y:S01]  /*15a0*/  @!P0 IMAD.IADD R18, R18, 0x1, -R3 ;  /* 0x0000000112128824 */ /* 0x000fe200078e0a03 */
[----:B------:R-:W-:Y:S01]  /*15b0*/  IABS R26, R29 ;  /* 0x0000001d001a7213 */ /* 0x000fe20000000000 */
[----:B------:R-:W-:Y:S01]  /*15c0*/  IMAD R22, R3, R22, R25 ;  /* 0x0000001603167224 */ /* 0x000fe200078e0219 */
[----:B------:R-:W-:Y:S01]  /*15d0*/  ISETP.GE.AND P0, PT, R27, RZ, PT ;  /* 0x000000ff1b00720c */ /* 0x000fe20003f06270 */
[----:B------:R-:W-:Y:S01]  /*15e0*/  @!P1 IMAD.MOV R18, RZ, RZ, -R18 ;  /* 0x000000ffff129224 */ /* 0x000fe200078e0a12 */
[----:B------:R-:W-:Y:S01]  /*15f0*/  IABS R27, R24 ;  /* 0x00000018001b7213 */ /* 0x000fe20000000000 */
[----:B------:R-:W-:Y:S01]  /*1600*/  IMAD.HI.U32 R23, R8, R26, RZ ;  /* 0x0000001a08177227 */ /* 0x000fe200078e00ff */
[----:B------:R-:W-:-:S03]  /*1610*/  ISETP.GT.U32.AND P1, PT, R3, R22, PT ;  /* 0x000000160300720c */ /* 0x000fc60003f24070 */
[----:B------:R-:W-:Y:S02]  /*1620*/  @!P2 IMAD.IADD R21, R21, 0x1, -R3 ;  /* 0x000000011515a824 */ /* 0x000fe400078e0a03 */
[----:B------:R-:W-:Y:S02]  /*1630*/  IMAD.MOV R23, RZ, RZ, -R23 ;  /* 0x000000ffff177224 */ /* 0x000fe400078e0a17 */
[----:B------:R-:W-:Y:S01]  /*1640*/  @!P3 IMAD.IADD R20, R20, 0x1, -R3 ;  /* 0x000000011414b824 */ /* 0x000fe200078e0a03 */
[C---:B------:R-:W-:Y:S01]  /*1650*/  ISETP.GT.U32.AND P2, PT, R3.reuse, R21, PT ;  /* 0x000000150300720c */ /* 0x040fe20003f44070 */
[----:B------:R-:W-:Y:S01]  /*1660*/  IMAD R23, R3, R23, R26 ;  /* 0x0000001703177224 */ /* 0x000fe200078e021a */
[----:B------:R-:W-:Y:S01]  /*1670*/  ISETP.GE.AND P3, PT, R24, RZ, PT ;  /* 0x000000ff1800720c */ /* 0x000fe20003f66270 */
[----:B------:R-:W-:Y:S01]  /*1680*/  IMAD.HI.U32 R24, R8, R27, RZ ;  /* 0x0000001b08187227 */ /* 0x000fe200078e00ff */
[----:B------:R-:W-:-:S03]  /*1690*/  LOP3.LUT R26, R2, 0x54, RZ, 0xfc, !PT ;  /* 0x00000054021a7812 */ /* 0x000fc600078efcff */
[----:B------:R-:W-:Y:S02]  /*16a0*/  IMAD.MOV R24, RZ, RZ, -R24 ;  /* 0x000000ffff187224 */ /* 0x000fe400078e0a18 */
[----:B------:R-:W-:Y:S02]  /*16b0*/  @!P1 IMAD.IADD R22, R22, 0x1, -R3 ;  /* 0x0000000116169824 */ /* 0x000fe400078e0a03 */
[----:B------:R-:W-:Y:S02]  /*16c0*/  IMAD R24, R3, R24, R27 ;  /* 0x0000001803187224 */ /* 0x000fe400078e021b */
[----:B------:R-:W-:Y:S01]  /*16d0*/  @!P2 IMAD.IADD R21, R21, 0x1, -R3 ;  /* 0x000000011515a824 */ /* 0x000fe200078e0a03 */
[C---:B------:R-:W-:Y:S01]  /*16e0*/  ISETP.GT.U32.AND P2, PT, R3.reuse, R23, PT ;  /* 0x000000170300720c */ /* 0x040fe20003f44070 */
[----:B------:R-:W-:Y:S01]  /*16f0*/  IMAD.HI.U32 R25, R8, R28, RZ ;  /* 0x0000001c08197227 */ /* 0x000fe200078e00ff */
[----:B------:R-:W-:-:S03]  /*1700*/  ISETP.GT.U32.AND P1, PT, R3, R22, PT ;  /* 0x000000160300720c */ /* 0x000fc60003f24070 */
[----:B------:R-:W-:Y:S01]  /*1710*/  @!P4 IMAD.MOV R21, RZ, RZ, -R21 ;  /* 0x000000ffff15c224 */ /* 0x000fe200078e0a15 */
[----:B------:R-:W-:Y:S01]  /*1720*/  ISETP.GT.U32.AND P4, PT, R3, R24, PT ;  /* 0x000000180300720c */ /* 0x000fe20003f84070 */
[----:B------:R-:W-:Y:S01]  /*1730*/  @!P5 IMAD.MOV R20, RZ, RZ, -R20 ;  /* 0x000000ffff14d224 */ /* 0x000fe200078e0a14 */
[----:B------:R-:W-:Y:S01]  /*1740*/  ISETP.GE.AND P5, PT, R30, RZ, PT ;  /* 0x000000ff1e00720c */ /* 0x000fe20003fa6270 */
[----:B------:R-:W-:Y:S01]  /*1750*/  IMAD.MOV R25, RZ, RZ, -R25 ;  /* 0x000000ffff197224 */ /* 0x000fe200078e0a19 */
[----:B------:R-:W-:Y:S01]  /*1760*/  IABS R30, R33 ;  /* 0x00000021001e7213 */ /* 0x000fe20000000000 */
[----:B------:R-:W-:Y:S01]  /*1770*/  @!P6 IMAD.MOV R19, RZ, RZ, -R19 ;  /* 0x000000ffff13e224 */ /* 0x000fe200078e0a13 */
[----:B------:R-:W-:Y:S01]  /*1780*/  ISETP.GE.AND P6, PT, R29, RZ, PT ;  /* 0x000000ff1d00720c */ /* 0x000fe20003fc6270 */
[----:B------:R-:W-:Y:S01]  /*1790*/  @!P2 IMAD.IADD R23, R23, 0x1, -R3 ;  /* 0x000000011717a824 */ /* 0x000fe200078e0a03 */
[----:B------:R-:W-:Y:S01]  /*17a0*/  IABS R29, R26 ;  /* 0x0000001a001d7213 */ /* 0x000fe20000000000 */
[----:B------:R-:W-:-:S02]  /*17b0*/  IMAD R25, R3, R25, R28 ;  /* 0x0000001903197224 */ /* 0x000fc400078e021c */
[--C-:B------:R-:W-:Y:S01]  /*17c0*/  @!P1 IMAD.IADD R22, R22, 0x1, -R3.reuse ;  /* 0x0000000116169824 */ /* 0x100fe200078e0a03 */
[----:B------:R-:W-:Y:S01]  /*17d0*/  ISETP.GT.U32.AND P2, PT, R3, R23, PT ;  /* 0x000000170300720c */ /* 0x000fe20003f44070 */
[----:B------:R-:W-:Y:S01]  /*17e0*/  @!P4 IMAD.IADD R24, R24, 0x1, -R3 ;  /* 0x000000011818c824 */ /* 0x000fe200078e0a03 */
[----:B------:R-:W-:Y:S01]  /*17f0*/  ISETP.GE.AND P1, PT, R26, RZ, PT ;  /* 0x000000ff1a00720c */ /* 0x000fe20003f26270 */
[----:B------:R-:W-:-:S03]  /*1800*/  IMAD.HI.U32 R27, R8, R30, RZ ;  /* 0x0000001e081b7227 */ /* 0x000fc600078e00ff */
[C---:B------:R-:W-:Y:S01]  /*1810*/  ISETP.GT.U32.AND P4, PT, R3.reuse, R24, PT ;  /* 0x000000180300720c */ /* 0x040fe20003f84070 */
[----:B------:R-:W-:Y:S01]  /*1820*/  @!P0 IMAD.MOV R22, RZ, RZ, -R22 ;  /* 0x000000ffff168224 */ /* 0x000fe200078e0a16 */
[----:B------:R-:W-:Y:S01]  /*1830*/  ISETP.GT.U32.AND P0, PT, R3, R25, PT ;  /* 0x000000190300720c */ /* 0x000fe20003f04070 */
[----:B------:R-:W-:Y:S02]  /*1840*/  IMAD.MOV R27, RZ, RZ, -R27 ;  /* 0x000000ffff1b7224 */ /* 0x000fe400078e0a1b */
[----:B------:R-:W-:-:S04]  /*1850*/  IMAD.HI.U32 R26, R8, R29, RZ ;  /* 0x0000001d081a7227 */ /* 0x000fc800078e00ff */
[----:B------:R-:W-:Y:S01]  /*1860*/  @!P2 IMAD.IADD R23, R23, 0x1, -R3 ;  /* 0x000000011717a824 */ /* 0x000fe200078e0a03 */
[----:B------:R-:W-:Y:S01]  /*1870*/  ISETP.GE.AND P2, PT, R33, RZ, PT ;  /* 0x000000ff2100720c */ /* 0x000fe20003f46270 */
[C---:B------:R-:W-:Y:S01]  /*1880*/  IMAD R27, R3.reuse, R27, R30 ;  /* 0x0000001b031b7224 */ /* 0x040fe200078e021e */
[----:B------:R-:W-:Y:S01]  /*1890*/  IABS R33, R37 ;  /* 0x0000002500217213 */ /* 0x000fe20000000000 */
[----:B------:R-:W-:Y:S02]  /*18a0*/  @!P6 IMAD.MOV R23, RZ, RZ, -R23 ;  /* 0x000000ffff17e224 */ /* 0x000fe400078e0a17 */
[----:B------:R-:W-:Y:S01]  /*18b0*/  @!P4 IMAD.IADD R24, R24, 0x1, -R3 ;  /* 0x000000011818c824 */ /* 0x000fe200078e0a03 */
[----:B------:R-:W-:Y:S01]  /*18c0*/  ISETP.GT.U32.AND P6, PT, R3, R27, PT ;  /* 0x0000001b0300720c */ /* 0x000fe20003fc4070 */
[----:B------:R-:W-:Y:S02]  /*18d0*/  IMAD.MOV R26, RZ, RZ, -R26 ;  /* 0x000000ffff1a7224 */ /* 0x000fe400078e0a1a */
[----:B------:R-:W-:-:S04]  /*18e0*/  IMAD.HI.U32 R28, R8, R31, RZ ;  /* 0x0000001f081c7227 */ /* 0x000fc800078e00ff */
[----:B------:R-:W-:Y:S02]  /*18f0*/  @!P0 IMAD.IADD R25, R25, 0x1, -R3 ;  /* 0x0000000119198824 */ /* 0x000fe400078e0a03 */
[----:B------:R-:W-:Y:S01]  /*1900*/  @!P3 IMAD.MOV R24, RZ, RZ, -R24 ;  /* 0x000000ffff18b224 */ /* 0x000fe200078e0a18 */
[----:B------:R-:W-:Y:S01]  /*1910*/  ISETP.GE.AND P3, PT, R34, RZ, PT ;  /* 0x000000ff2200720c */ /* 0x000fe20003f66270 */
[C---:B------:R-:W-:Y:S01]  /*1920*/  IMAD R26, R3.reuse, R26, R29 ;  /* 0x0000001a031a7224 */ /* 0x040fe200078e021d */
[----:B------:R-:W-:Y:S01]  /*1930*/  ISETP.GT.U32.AND P0, PT, R3, R25, PT ;  /* 0x000000190300720c */ /* 0x000fe20003f04070 */
[----:B------:R-:W-:Y:S01]  /*1940*/  IMAD.MOV R28, RZ, RZ, -R28 ;  /* 0x000000ffff1c7224 */ /* 0x000fe200078e0a1c */
[----:B------:R-:W-:Y:S01]  /*1950*/  LOP3.LUT R34, R2, 0x4c, RZ, 0xfc, !PT ;  /* 0x0000004c02227812 */ /* 0x000fe200078efcff */
[----:B------:R-:W-:Y:S01]  /*1960*/  @!P6 IMAD.IADD R27, R27, 0x1, -R3 ;  /* 0x000000011b1be824 */ /* 0x000fe200078e0a03 */
[C---:B------:R-:W-:Y:S01]  /*1970*/  ISETP.GT.U32.AND P4, PT, R3.reuse, R26, PT ;  /* 0x0000001a0300720c */ /* 0x040fe20003f84070 */
[C---:B------:R-:W-:Y:S01]  /*1980*/  IMAD R28, R3.reuse, R28, R31 ;  /* 0x0000001c031c7224 */ /* 0x040fe200078e021f */
[----:B------:R-:W-:Y:S01]  /*1990*/  IABS R31, R34 ;  /* 0x00000022001f7213 */ /* 0x000fe20000000000 */
[----:B------:R-:W-:Y:S01]  /*19a0*/  IMAD.HI.U32 R29, R8, R32, RZ ;  /* 0x00000020081d7227 */ /* 0x000fe200078e00ff */
[----:B------:R-:W-:-:S03]  /*19b0*/  ISETP.GT.U32.AND P6, PT, R3, R27, PT ;  /* 0x0000001b0300720c */ /* 0x000fc60003fc4070 */
[----:B------:R-:W-:Y:S02]  /*19c0*/  IMAD.MOV R29, RZ, RZ, -R29 ;  /* 0x000000ffff1d7224 */ /* 0x000fe400078e0a1d */
[----:B------:R-:W-:-:S04]  /*19d0*/  IMAD.HI.U32 R30, R8, R31, RZ ;  /* 0x0000001f081e7227 */ /* 0x000fc800078e00ff */
[----:B------:R-:W-:Y:S02]  /*19e0*/  IMAD R29, R3, R29, R32 ;  /* 0x0000001d031d7224 */ /* 0x000fe400078e0220 */
[--C-:B------:R-:W-:Y:S01]  /*19f0*/  @!P0 IMAD.IADD R25, R25, 0x1, -R3.reuse ;  /* 0x0000000119198824 */ /* 0x100fe200078e0a03 */
[C---:B------:R-:W-:Y:S01]  /*1a00*/  ISETP.GT.U32.AND P0, PT, R3.reuse, R28, PT ;  /* 0x0000001c0300720c */ /* 0x040fe20003f04070 */
[----:B------:R-:W-:Y:S02]  /*1a10*/  IMAD.MOV R30, RZ, RZ, -R30 ;  /* 0x000000ffff1e7224 */ /* 0x000fe400078e0a1e */
[----:B------:R-:W-:Y:S02]  /*1a20*/  @!P4 IMAD.IADD R26, R26, 0x1, -R3 ;  /* 0x000000011a1ac824 */ /* 0x000fe400078e0a03 */
[----:B------:R-:W-:Y:S01]  /*1a30*/  @!P5 IMAD.MOV R25, RZ, RZ, -R25 ;  /* 0x000000ffff19d224 */ /* 0x000fe200078e0a19 */
[C---:B------:R-:W-:Y:S01]  /*1a40*/  ISETP.GT.U32.AND P5, PT, R3.reuse, R29, PT ;  /* 0x0000001d0300720c */ /* 0x040fe20003fa4070 */
[C---:B------:R-:W-:Y:S01]  /*1a50*/  IMAD R30, R3.reuse, R30, R31 ;  /* 0x0000001e031e7224 */ /* 0x040fe200078e021f */
[----:B------:R-:W-:Y:S01]  /*1a60*/  ISETP.GT.U32.AND P4, PT, R3, R26, PT ;  /* 0x0000001a0300720c */ /* 0x000fe20003f84070 */
[----:B------:R-:W-:-:S02]  /*1a70*/  @!P6 IMAD.IADD R27, R27, 0x1, -R3 ;  /* 0x000000011b1be824 */ /* 0x000fc400078e0a03 */
[----:B------:R-:W-:Y:S01]  /*1a80*/  IMAD.HI.U32 R31, R8, R33, RZ ;  /* 0x00000021081f7227 */ /* 0x000fe200078e00ff */
[----:B------:R-:W-:-:S03]  /*1a90*/  ISETP.GT.U32.AND P6, PT, R3, R30, PT ;  /* 0x0000001e0300720c */ /* 0x000fc60003fc4070 */
[----:B------:R-:W-:-:S04]  /*1aa0*/  IMAD.HI.U32 R32, R8, R35, RZ ;  /* 0x0000002308207227 */ /* 0x000fc800078e00ff */
[--C-:B------:R-:W-:Y:S02]  /*1ab0*/  @!P5 IMAD.IADD R29, R29, 0x1, -R3.reuse ;  /* 0x000000011d1dd824 */ /* 0x100fe400078e0a03 */
[--C-:B------:R-:W-:Y:S01]  /*1ac0*/  @!P4 IMAD.IADD R26, R26, 0x1, -R3.reuse ;  /* 0x000000011a1ac824 */ /* 0x100fe200078e0a03 */
[----:B------:R-:W-:Y:S01]  /*1ad0*/  ISETP.GE.AND P4, PT, R36, RZ, PT ;  /* 0x000000ff2400720c */ /* 0x000fe20003f86270 */
[--C-:B------:R-:W-:Y:S01]  /*1ae0*/  @!P0 IMAD.IADD R28, R28, 0x1, -R3.reuse ;  /* 0x000000011c1c8824 */ /* 0x100fe200078e0a03 */
[C---:B------:R-:W-:Y:S01]  /*1af0*/  ISETP.GT.U32.AND P5, PT, R3.reuse, R29, PT ;  /* 0x0000001d0300720c */ /* 0x040fe20003fa4070 */
[----:B------:R-:W-:Y:S02]  /*1b00*/  @!P6 IMAD.IADD R30, R30, 0x1, -R3 ;  /* 0x000000011e1ee824 */ /* 0x000fe400078e0a03 */
[----:B------:R-:W-:Y:S01]  /*1b10*/  @!P1 IMAD.MOV R26, RZ, RZ, -R26 ;  /* 0x000000ffff1a9224 */ /* 0x000fe200078e0a1a */
[----:B------:R-:W-:Y:S01]  /*1b20*/  ISETP.GE.AND P1, PT, R34, RZ, PT ;  /* 0x000000ff2200720c */ /* 0x000fe20003f26270 */
[----:B------:R-:W-:Y:S01]  /*1b30*/  IMAD.MOV R34, RZ, RZ, -R31 ;  /* 0x000000ffff227224 */ /* 0x000fe200078e0a1f */
[C---:B------:R-:W-:Y:S01]  /*1b40*/  ISETP.GT.U32.AND P6, PT, R3.reuse, R30, PT ;  /* 0x0000001e0300720c */ /* 0x040fe20003fc4070 */
[----:B------:R-:W-:Y:S01]  /*1b50*/  IMAD.MOV R32, RZ, RZ, -R32 ;  /* 0x000000ffff207224 */ /* 0x000fe200078e0a20 */
[C---:B------:R-:W-:Y:S01]  /*1b60*/  ISETP.GT.U32.AND P0, PT, R3.reuse, R28, PT ;  /* 0x0000001c0300720c */ /* 0x040fe20003f04070 */
[C---:B------:R-:W-:Y:S01]  /*1b70*/  IMAD R31, R3.reuse, R34, R33 ;  /* 0x00000022031f7224 */ /* 0x040fe200078e0221 */
[C---:B------:R-:W-:Y:S01]  /*1b80*/  LOP3.LUT R33, R2.reuse, 0x46, RZ, 0xfc, !PT ;  /* 0x0000004602217812 */ /* 0x040fe200078efcff */
[----:B------:R-:W-:Y:S01]  /*1b90*/  IMAD R32, R3, R32, R35 ;  /* 0x0000002003207224 */ /* 0x000fe200078e0223 */
[----:B------:R-:W-:Y:S01]  /*1ba0*/  LOP3.LUT R34, R2, 0x44, RZ, 0xfc, !PT ;  /* 0x0000004402227812 */ /* 0x000fe200078efcff */
[----:B------:R-:W-:Y:S01]  /*1bb0*/  @!P5 IMAD.IADD R29, R29, 0x1, -R3 ;  /* 0x000000011d1dd824 */ /* 0x000fe200078e0a03 */
[----:B------:R-:W-:Y:S01]  /*1bc0*/  ISETP.GT.U32.AND P5, PT, R3, R31, PT ;  /* 0x0000001f0300720c */ /* 0x000fe20003fa4070 */
[----:B------:R-:W-:Y:S01]  /*1bd0*/  @!P2 IMAD.MOV R27, RZ, RZ, -R27 ;  /* 0x000000ffff1ba224 */ /* 0x000fe200078e0a1b */
[----:B------:R-:W-:Y:S01]  /*1be0*/  IABS R35, R33 ;  /* 0x0000002100237213 */ /* 0x000fe20000000000 */
[----:B------:R-:W-:Y:S01]  /*1bf0*/  @!P4 IMAD.MOV R29, RZ, RZ, -R29 ;  /* 0x000000ffff1dc224 */ /* 0x000fe200078e0a1d */
[----:B------:R-:W-:Y:S01]  /*1c00*/  ISETP.GE.AND P2, PT, R37, RZ, PT ;  /* 0x000000ff2500720c */ /* 0x000fe20003f46270 */
[--C-:B------:R-:W-:Y:S01]  /*1c10*/  @!P6 IMAD.IADD R30, R30, 0x1, -R3.reuse ;  /* 0x000000011e1ee824 */ /* 0x100fe200078e0a03 */
[----:B------:R-:W-:Y:S01]  /*1c20*/  ISETP.GT.U32.AND P6, PT, R3, R32, PT ;  /* 0x000000200300720c */ /* 0x000fe20003fc4070 */
[--C-:B------:R-:W-:Y:S01]  /*1c30*/  @!P0 IMAD.IADD R28, R28, 0x1, -R3.reuse ;  /* 0x000000011c1c8824 */ /* 0x100fe200078e0a03 */
[----:B------:R-:W-:Y:S01]  /*1c40*/  IABS R37, R34 ;  /* 0x0000002200257213 */ /* 0x000fe20000000000 */
[----:B------:R-:W-:Y:S01]  /*1c50*/  @!P1 IMAD.MOV R30, RZ, RZ, -R30 ;  /* 0x000000ffff1e9224 */ /* 0x000fe200078e0a1e */
[----:B------:R-:W-:Y:S01]  /*1c60*/  ISETP.GE.AND P4, PT, R34, RZ, PT ;  /* 0x000000ff2200720c */ /* 0x000fe20003f86270 */
[----:B------:R-:W-:Y:S01]  /*1c70*/  @!P3 IMAD.MOV R28, RZ, RZ, -R28 ;  /* 0x000000ffff1cb224 */ /* 0x000fe200078e0a1c */
[----:B------:R-:W-:Y:S01]  /*1c80*/  ISETP.GE.AND P3, PT, R33, RZ, PT ;  /* 0x000000ff2100720c */ /* 0x000fe20003f66270 */
[----:B------:R-:W-:Y:S01]  /*1c90*/  @!P5 IMAD.IADD R31, R31, 0x1, -R3 ;  /* 0x000000011f1fd824 */ /* 0x000fe200078e0a03 */
[----:B------:R-:W-:Y:S01]  /*1ca0*/  ISETP.GE.AND P0, PT, R38, RZ, PT ;  /* 0x000000ff2600720c */ /* 0x000fe20003f06270 */
[----:B------:R-:W-:Y:S01]  /*1cb0*/  IMAD.HI.U32 R33, R8, R35, RZ ;  /* 0x0000002308217227 */ /* 0x000fe200078e00ff */
[----:B------:R-:W-:-:S02]  /*1cc0*/  IABS R38, R39 ;  /* 0x0000002700267213 */ /* 0x000fc40000000000 */
[----:B------:R-:W-:Y:S01]  /*1cd0*/  ISETP.GT.U32.AND P5, PT, R3, R31, PT ;  /* 0x0000001f0300720c */ /* 0x000fe20003fa4070 */
[----:B------:R-:W-:Y:S01]  /*1ce0*/  @!P6 IMAD.IADD R32, R32, 0x1, -R3 ;  /* 0x000000012020e824 */ /* 0x000fe200078e0a03 */
[----:B------:R-:W-:Y:S01]  /*1cf0*/  ISETP.GE.AND P1, PT, R39, RZ, PT ;  /* 0x000000ff2700720c */ /* 0x000fe20003f26270 */
[----:B------:R-:W-:Y:S01]  /*1d00*/  IMAD.MOV R36, RZ, RZ, -R33 ;  /* 0x000000ffff247224 */ /* 0x000fe200078e0a21 */
[----:B------:R-:W-:Y:S01]  /*1d10*/  IABS R39, R42 ;  /* 0x0000002a00277213 */ /* 0x000fe20000000000 */
[----:B------:R-:W-:Y:S01]  /*1d20*/  IMAD.HI.U32 R34, R8, R37, RZ ;  /* 0x0000002508227227 */ /* 0x000fe200078e00ff */
[----:B------:R-:W-:-:S03]  /*1d30*/  ISETP.GT.U32.AND P6, PT, R3, R32, PT ;  /* 0x000000200300720c */ /* 0x000fc60003fc4070 */
[----:B------:R-:W-:Y:S01]  /*1d40*/  IMAD R33, R3, R36, R35 ;  /* 0x0000002403217224 */ /* 0x000fe200078e0223 */
[----:B------:R-:W-:Y:S01]  /*1d50*/  IABS R36, R40 ;  /* 0x0000002800247213 */ /* 0x000fe20000000000 */
[----:B------:R-:W-:Y:S02]  /*1d60*/  IMAD.MOV R34, RZ, RZ, -R34 ;  /* 0x000000ffff227224 */ /* 0x000fe400078e0a22 */
[----:B------:R-:W-:Y:S01]  /*1d70*/  @!P5 IMAD.IADD R31, R31, 0x1, -R3 ;  /* 0x000000011f1fd824 */ /* 0x000fe200078e0a03 */
[C---:B------:R-:W-:Y:S01]  /*1d80*/  ISETP.GT.U32.AND P5, PT, R3.reuse, R33, PT ;  /* 0x000000210300720c */ /* 0x040fe20003fa4070 */
[----:B------:R-:W-:Y:S02]  /*1d90*/  IMAD R34, R3, R34, R37 ;  /* 0x0000002203227224 */ /* 0x000fe400078e0225 */
[----:B------:R-:W-:-:S04]  /*1da0*/  IMAD.HI.U32 R35, R8, R38, RZ ;  /* 0x0000002608237227 */ /* 0x000fc800078e00ff */
[----:B------:R-:W-:Y:S01]  /*1db0*/  @!P6 IMAD.IADD R32, R32, 0x1, -R3 ;  /* 0x000000012020e824 */ /* 0x000fe200078e0a03 */
[----:B------:R-:W-:Y:S01]  /*1dc0*/  ISETP.GT.U32.AND P6, PT, R3, R34, PT ;  /* 0x000000220300720c */ /* 0x000fe20003fc4070 */
[----:B------:R-:W-:Y:S02]  /*1dd0*/  IMAD.MOV R35, RZ, RZ, -R35 ;  /* 0x000000ffff237224 */ /* 0x000fe400078e0a23 */
[----:B------:R-:W-:Y:S02]  /*1de0*/  @!P2 IMAD.MOV R31, RZ, RZ, -R31 ;  /* 0x000000ffff1fa224 */ /* 0x000fe400078e0a1f */
[----:B------:R-:W-:Y:S02]  /*1df0*/  @!P5 IMAD.IADD R33, R33, 0x1, -R3 ;  /* 0x000000012121d824 */ /* 0x000fe400078e0a03 */
[C---:B------:R-:W-:Y:S02]  /*1e00*/  IMAD R35, R3.reuse, R35, R38 ;  /* 0x0000002303237224 */ /* 0x040fe400078e0226 */
[----:B------:R-:W-:Y:S01]  /*1e10*/  IMAD.MOV.U32 R38, RZ, RZ, R36 ;  /* 0x000000ffff267224 */ /* 0x000fe200078e0024 */
[C---:B------:R-:W-:Y:S01]  /*1e20*/  ISETP.GT.U32.AND P5, PT, R3.reuse, R33, PT ;  /* 0x000000210300720c */ /* 0x040fe20003fa4070 */
[----:B------:R-:W-:Y:S01]  /*1e30*/  IMAD.HI.U32 R37, R8, R39, RZ ;  /* 0x0000002708257227 */ /* 0x000fe200078e00ff */
[----:B------:R-:W-:-:S03]  /*1e40*/  ISETP.GT.U32.AND P2, PT, R3, R35, PT ;  /* 0x000000230300720c */ /* 0x000fc60003f44070 */
[----:B------:R-:W-:Y:S02]  /*1e50*/  @!P6 IMAD.IADD R34, R34, 0x1, -R3 ;  /* 0x000000012222e824 */ /* 0x000fe400078e0a03 */
[----:B------:R-:W-:-:S03]  /*1e60*/  IMAD.HI.U32 R36, R8, R38, RZ ;  /* 0x0000002608247227 */ /* 0x000fc600078e00ff */
[C---:B------:R-:W-:Y:S01]  /*1e70*/  ISETP.GT.U32.AND P6, PT, R3.reuse, R34, PT ;  /* 0x000000220300720c */ /* 0x040fe20003fc4070 */
[----:B------:R-:W-:Y:S02]  /*1e80*/  IMAD.MOV R36, RZ, RZ, -R36 ;  /* 0x000000ffff247224 */ /* 0x000fe400078e0a24 */
[----:B------:R-:W-:Y:S01]  /*1e90*/  @!P0 IMAD.MOV R32, RZ, RZ, -R32 ;  /* 0x000000ffff208224 */ /* 0x000fe200078e0a20 */
[----:B------:R-:W-:Y:S01]  /*1ea0*/  ISETP.GE.AND P0, PT, R40, RZ, PT ;  /* 0x000000ff2800720c */ /* 0x000fe20003f06270 */
[----:B------:R-:W-:Y:S02]  /*1eb0*/  IMAD R36, R3, R36, R38 ;  /* 0x0000002403247224 */ /* 0x000fe400078e0226 */
[----:B------:R-:W-:Y:S02]  /*1ec0*/  IMAD.MOV R40, RZ, RZ, -R37 ;  /* 0x000000ffff287224 */ /* 0x000fe400078e0a25 */
[----:B------:R-:W-:Y:S01]  /*1ed0*/  @!P5 IMAD.IADD R33, R33, 0x1, -R3 ;  /* 0x000000012121d824 */ /* 0x000fe200078e0a03 */
[C---:B------:R-:W-:Y:S01]  /*1ee0*/  ISETP.GT.U32.AND P5, PT, R3.reuse, R36, PT ;  /* 0x000000240300720c */ /* 0x040fe20003fa4070 */
[----:B------:R-:W-:Y:S01]  /*1ef0*/  IMAD R37, R3, R40, R39 ;  /* 0x0000002803257224 */ /* 0x000fe200078e0227 */
[----:B------:R-:W-:Y:S01]  /*1f00*/  LOP3.LUT R40, R2, 0x3a, RZ, 0xfc, !PT ;  /* 0x0000003a02287812 */ /* 0x000fe200078efcff */
[----:B------:R-:W-:-:S02]  /*1f10*/  @!P2 IMAD.IADD R35, R35, 0x1, -R3 ;  /* 0x000000012323a824 */ /* 0x000fc400078e0a03 */
[----:B------:R-:W-:Y:S01]  /*1f20*/  @!P6 IMAD.IADD R34, R34, 0x1, -R3 ;  /* 0x000000012222e824 */ /* 0x000fe200078e0a03 */
[C---:B------:R-:W-:Y:S01]  /*1f30*/  ISETP.GT.U32.AND P6, PT, R3.reuse, R37, PT ;  /* 0x000000250300720c */ /* 0x040fe20003fc4070 */
[----:B------:R-:W-:Y:S01]  /*1f40*/  IMAD.HI.U32 R38, R8, R41, RZ ;  /* 0x0000002908267227 */ /* 0x000fe200078e00ff */
[----:B------:R-:W-:-:S03]  /*1f50*/  ISETP.GT.U32.AND P2, PT, R3, R35, PT ;  /* 0x000000230300720c */ /* 0x000fc60003f44070 */
[----:B------:R-:W-:Y:S02]  /*1f60*/  IMAD.MOV R38, RZ, RZ, -R38 ;  /* 0x000000ffff267224 */ /* 0x000fe400078e0a26 */
[----:B------:R-:W-:Y:S02]  /*1f70*/  @!P5 IMAD.IADD R36, R36, 0x1, -R3 ;  /* 0x000000012424d824 */ /* 0x000fe400078e0a03 */
[C---:B------:R-:W-:Y:S01]  /*1f80*/  IMAD R38, R3.reuse, R38, R41 ;  /* 0x0000002603267224 */ /* 0x040fe200078e0229 */
[----:B------:R-:W-:Y:S01]  /*1f90*/  IABS R41, R40 ;  /* 0x0000002800297213 */ /* 0x000fe20000000000 */
[----:B------:R-:W-:Y:S01]  /*1fa0*/  @!P4 IMAD.MOV R34, RZ, RZ, -R34 ;  /* 0x000000ffff22c224 */ /* 0x000fe200078e0a22 */
[----:B------:R-:W-:Y:S01]  /*1fb0*/  ISETP.GT.U32.AND P5, PT, R3, R36, PT ;  /* 0x000000240300720c */ /* 0x000fe20003fa4070 */
[--C-:B------:R-:W-:Y:S01]  /*1fc0*/  @!P6 IMAD.IADD R37, R37, 0x1, -R3.reuse ;  /* 0x000000012525e824 */ /* 0x100fe200078e0a03 */
[----:B------:R-:W-:Y:S01]  /*1fd0*/  ISETP.GE.AND P4, PT, R43, RZ, PT ;  /* 0x000000ff2b00720c */ /* 0x000fe20003f86270 */
[----:B------:R-:W-:Y:S01]  /*1fe0*/  @!P2 IMAD.IADD R35, R35, 0x1, -R3 ;  /* 0x000000012323a824 */ /* 0x000fe200078e0a03 */
[----:B------:R-:W-:Y:S01]  /*1ff0*/  IABS R43, R44 ;  /* 0x0000002c002b7213 */ /* 0x000fe20000000000 */
[----:B------:R-:W-:Y:S01]  /*2000*/  IMAD.HI.U32 R39, R8, R41, RZ ;  /* 0x0000002908277227 */ /* 0x000fe200078e00ff */
[----:B------:R-:W-:-:S02]  /*2010*/  ISETP.GT.U32.AND P6, PT, R3, R37, PT ;  /* 0x000000250300720c */ /* 0x000fc40003fc4070 */
[----:B------:R-:W-:Y:S01]  /*2020*/  ISETP.GT.U32.AND P2, PT, R3, R38, PT ;  /* 0x000000260300720c */ /* 0x000fe20003f44070 */
[----:B------:R-:W-:Y:S01]  /*2030*/  @!P3 IMAD.MOV R33, RZ, RZ, -R33 ;  /* 0x000000ffff21b224 */ /* 0x000fe200078e0a21 */
[----:B------:R-:W-:Y:S01]  /*2040*/  ISETP.GE.AND P3, PT, R42, RZ, PT ;  /* 0x000000ff2a00720c */ /* 0x000fe20003f66270 */
[----:B------:R-:W-:Y:S01]  /*2050*/  @!P1 IMAD.MOV R35, RZ, RZ, -R35 ;  /* 0x000000ffff239224 */ /* 0x000fe200078e0a23 */
[----:B------:R-:W-:Y:S01]  /*2060*/  ISETP.GE.AND P1, PT, R40, RZ, PT ;  /* 0x000000ff2800720c */ /* 0x000fe20003f26270 */
[----:B------:R-:W-:Y:S02]  /*2070*/  IMAD.MOV R42, RZ, RZ, -R39 ;  /* 0x000000ffff2a7224 */ /* 0x000fe400078e0a27 */
[----:B------:R-:W-:-:S04]  /*2080*/  IMAD.HI.U32 R40, R8, R43, RZ ;  /* 0x0000002b08287227 */ /* 0x000fc800078e00ff */
[----:B------:R-:W-:Y:S01]  /*2090*/  @!P5 IMAD.IADD R36, R36, 0x1, -R3 ;  /* 0x000000012424d824 */ /* 0x000fe200078e0a03 */
[----:B------:R-:W-:Y:S01]  /*20a0*/  ISETP.GE.AND P5, PT, R44, RZ, PT ;  /* 0x000000ff2c00720c */ /* 0x000fe20003fa6270 */
[C---:B------:R-:W-:Y:S01]  /*20b0*/  IMAD R39, R3.reuse, R42, R41 ;  /* 0x0000002a03277224 */ /* 0x040fe200078e0229 */
[----:B------:R-:W-:Y:S01]  /*20c0*/  IABS R44, R45 ;  /* 0x0000002d002c7213 */ /* 0x000fe20000000000 */
[----:B------:R-:W-:Y:S01]  /*20d0*/  IMAD.MOV R40, RZ, RZ, -R40 ;  /* 0x000000ffff287224 */ /* 0x000fe200078e0a28 */
[C---:B------:R-:W-:Y:S01]  /*20e0*/  LOP3.LUT R42, R2.reuse, 0x34, RZ, 0xfc, !PT ;  /* 0x00000034022a7812 */ /* 0x040fe200078efcff */
[----:B------:R-:W-:Y:S01]  /*20f0*/  @!P0 IMAD.MOV R36, RZ, RZ, -R36 ;  /* 0x000000ffff248224 */ /* 0x000fe200078e0a24 */
[----:B------:R-:W-:Y:S01]  /*2100*/  ISETP.GT.U32.AND P0, PT, R3, R39, PT ;  /* 0x000000270300720c */ /* 0x000fe20003f04070 */
[----:B------:R-:W-:Y:S01]  /*2110*/  @!P6 IMAD.IADD R37, R37, 0x1, -R3 ;  /* 0x000000012525e824 */ /* 0x000fe200078e0a03 */
[----:B------:R-:W-:Y:S01]  /*2120*/  IABS R48, R42 ;  /* 0x0000002a00307213 */ /* 0x000fe20000000000 */
[----:B------:R-:W-:Y:S01]  /*2130*/  IMAD R40, R3, R40, R43 ;  /* 0x0000002803287224 */ /* 0x000fe200078e022b */
[----:B------:R-:W-:Y:S01]  /*2140*/  LOP3.LUT R43, R2, 0x32, RZ, 0xfc, !PT ;  /* 0x00000032022b7812 */ /* 0x000fe200078efcff */
[----:B------:R-:W-:Y:S01]  /*2150*/  @!P2 IMAD.IADD R38, R38, 0x1, -R3 ;  /* 0x000000012626a824 */ /* 0x000fe200078e0a03 */
[----:B------:R-:W-:Y:S01]  /*2160*/  ISETP.GE.AND P6, PT, R45, RZ, PT ;  /* 0x000000ff2d00720c */ /* 0x000fe20003fc6270 */
[----:B------:R-:W-:Y:S01]  /*2170*/  @!P3 IMAD.MOV R37, RZ, RZ, -R37 ;  /* 0x000000ffff25b224 */ /* 0x000fe200078e0a25 */
[C---:B------:R-:W-:Y:S01]  /*2180*/  ISETP.GT.U32.AND P3, PT, R3.reuse, R40, PT ;  /* 0x000000280300720c */ /* 0x040fe20003f64070 */
[----:B------:R-:W-:Y:S01]  /*2190*/  IMAD.HI.U32 R41, R8, R44, RZ ;  /* 0x0000002c08297227 */ /* 0x000fe200078e00ff */
[----:B------:R-:W-:-:S02]  /*21a0*/  ISETP.GT.U32.AND P2, PT, R3, R38, PT ;  /* 0x000000260300720c */ /* 0x000fc40003f44070 */
[----:B------:R-:W-:Y:S01]  /*21b0*/  LOP3.LUT R45, R2, 0x30, RZ, 0xfc, !PT ;  /* 0x00000030022d7812 */ /* 0x000fe200078efcff */
[----:B------:R-:W-:Y:S01]  /*21c0*/  @!P0 IMAD.IADD R39, R39, 0x1, -R3 ;  /* 0x0000000127278824 */ /* 0x000fe200078e0a03 */
[----:B------:R-:W-:Y:S01]  /*21d0*/  IABS R49, R43 ;  /* 0x0000002b00317213 */ /* 0x000fe20000000000 */
[----:B------:R-:W-:Y:S01]  /*21e0*/  IMAD.MOV R41, RZ, RZ, -R41 ;  /* 0x000000ffff297224 */ /* 0x000fe200078e0a29 */
[----:B------:R-:W-:Y:S01]  /*21f0*/  IABS R51, R45 ;  /* 0x0000002d00337213 */ /* 0x000fe20000000000 */
[----:B------:R-:W-:Y:S01]  /*2200*/  IMAD.HI.U32 R65, R8, R73, RZ ;  /* 0x0000004908417227 */ /* 0x000fe200078e00ff */
[----:B------:R-:W-:-:S03]  /*2210*/  ISETP.GT.U32.AND P0, PT, R3, R39, PT ;  /* 0x000000270300720c */ /* 0x000fc60003f04070 */
[--C-:B------:R-:W-:Y:S02]  /*2220*/  @!P3 IMAD.IADD R40, R40, 0x1, -R3.reuse ;  /* 0x000000012828b824 */ /* 0x100fe400078e0a03 */
[----:B------:R-:W-:Y:S01]  /*2230*/  @!P2 IMAD.IADD R38, R38, 0x1, -R3 ;  /* 0x000000012626a824 */ /* 0x000fe200078e0a03 */
[----:B------:R-:W-:Y:S01]  /*2240*/  ISETP.GE.AND P2, PT, R42, RZ, PT ;  /* 0x000000ff2a00720c */ /* 0x000fe20003f46270 */
[----:B------:R-:W-:Y:S01]  /*2250*/  IMAD.HI.U32 R42, R8, R48, RZ ;  /* 0x00000030082a7227 */ /* 0x000fe200078e00ff */
[----:B------:R-:W-:-:S03]  /*2260*/  ISETP.GT.U32.AND P3, PT, R3, R40, PT ;  /* 0x000000280300720c */ /* 0x000fc60003f64070 */
[----:B------:R-:W-:Y:S02]  /*2270*/  IMAD R41, R3, R41, R44 ;  /* 0x0000002903297224 */ /* 0x000fe400078e022c */
[----:B------:R-:W-:Y:S02]  /*2280*/  IMAD.MOV R42, RZ, RZ, -R42 ;  /* 0x000000ffff2a7224 */ /* 0x000fe400078e0a2a */
[----:B------:R-:W-:Y:S01]  /*2290*/  @!P0 IMAD.IADD R39, R39, 0x1, -R3 ;  /* 0x0000000127278824 */ /* 0x000fe200078e0a03 */
[C---:B------:R-:W-:Y:S01]  /*22a0*/  ISETP.GT.U32.AND P0, PT, R3.reuse, R41, PT ;  /* 0x000000290300720c */ /* 0x040fe20003f04070 */
[----:B------:R-:W-:Y:S02]  /*22b0*/  IMAD R42, R3, R42, R48 ;  /* 0x0000002a032a7224 */ /* 0x000fe400078e0230 */
[----:B------:R-:W-:Y:S01]  /*22c0*/  @!P4 IMAD.MOV R38, RZ, RZ, -R38 ;  /* 0x000000ffff26c224 */ /* 0x000fe200078e0a26 */
[----:B------:R-:W-:Y:S01]  /*22d0*/  ISETP.GE.AND P4, PT, R43, RZ, PT ;  /* 0x000000ff2b00720c */ /* 0x000fe20003f86270 */
[----:B------:R-:W-:Y:S01]  /*22e0*/  @!P1 IMAD.MOV R39, RZ, RZ, -R39 ;  /* 0x000000ffff279224 */ /* 0x000fe200078e0a27 */
[----:B------:R-:W-:Y:S01]  /*22f0*/  ISETP.GE.AND P1, PT, R45, RZ, PT ;  /* 0x000000ff2d00720c */ /* 0x000fe20003f26270 */
[----:B------:R-:W-:Y:S01]  /*2300*/  @!P3 IMAD.IADD R40, R40, 0x1, -R3 ;  /* 0x000000012828b824 */ /* 0x000fe200078e0a03 */
[----:B------:R-:W-:Y:S01]  /*2310*/  ISETP.GT.U32.AND P3, PT, R3, R42, PT ;  /* 0x0000002a0300720c */ /* 0x000fe20003f64070 */
[----:B------:R-:W-:-:S04]  /*2320*/  IMAD.HI.U32 R43, R8, R49, RZ ;  /* 0x00000031082b7227 */ /* 0x000fc800078e00ff */
[----:B------:R-:W-:-:S04]  /*2330*/  IMAD.HI.U32 R45, R8, R52, RZ ;  /* 0x00000034082d7227 */ /* 0x000fc800078e00ff */
[----:B------:R-:W-:-:S04]  /*2340*/  IMAD.HI.U32 R44, R8, R51, RZ ;  /* 0x00000033082c7227 */ /* 0x000fc800078e00ff */
[----:B------:R-:W-:Y:S02]  /*2350*/  IMAD.MOV R50, RZ, RZ, -R43 ;  /* 0x000000ffff327224 */ /* 0x000fe400078e0a2b */
[----:B------:R-:W-:Y:S02]  /*2360*/  IMAD.MOV R45, RZ, RZ, -R45 ;  /* 0x000000ffff2d7224 */ /* 0x000fe400078e0a2d */
[----:B------:R-:W-:Y:S02]  /*2370*/  IMAD.MOV R48, RZ, RZ, -R44 ;  /* 0x000000ffff307224 */ /* 0x000fe400078e0a2c */
[----:B------:R-:W-:Y:S02]  /*2380*/  IMAD R44, R3, R50, R49 ;  /* 0x00000032032c7224 */ /* 0x000fe400078e0231 */
[----:B------:R-:W-:Y:S02]  /*2390*/  @!P0 IMAD.IADD R41, R41, 0x1, -R3 ;  /* 0x0000000129298824 */ /* 0x000fe400078e0a03 */
[----:B------:R-:W-:-:S02]  /*23a0*/  IMAD R50, R3, R45, R52 ;  /* 0x0000002d03327224 */ /* 0x000fc400078e0234 */
[----:B------:R-:W-:Y:S01]  /*23b0*/  @!P3 IMAD.IADD R42, R42, 0x1, -R3 ;  /* 0x000000012a2ab824 */ /* 0x000fe200078e0a03 */
[C---:B------:R-:W-:Y:S01]  /*23c0*/  ISETP.GT.U32.AND P0, PT, R3.reuse, R41, PT ;  /* 0x000000290300720c */ /* 0x040fe20003f04070 */
[C---:B------:R-:W-:Y:S01]  /*23d0*/  IMAD R48, R3.reuse, R48, R51 ;  /* 0x0000003003307224 */ /* 0x040fe200078e0233 */
[C---:B------:R-:W-:Y:S01]  /*23e0*/  ISETP.GT.U32.AND P3, PT, R3.reuse, R50, PT ;  /* 0x000000320300720c */ /* 0x040fe20003f64070 */
[----:B------:R-:W-:Y:S01]  /*23f0*/  @!P5 IMAD.MOV R40, RZ, RZ, -R40 ;  /* 0x000000ffff28d224 */ /* 0x000fe200078e0a28 */
[----:B------:R-:W-:Y:S01]  /*2400*/  LOP3.LUT R51, R2, 0x2c, RZ, 0xfc, !PT ;  /* 0x0000002c02337812 */ /* 0x000fe200078efcff */
[----:B------:R-:W-:Y:S01]  /*2410*/  IMAD.HI.U32 R45, R8, R54, RZ ;  /* 0x00000036082d7227 */ /* 0x000fe200078e00ff */
[----:B------:R-:W-:Y:S02]  /*2420*/  ISETP.GT.U32.AND P5, PT, R3, R44, PT ;  /* 0x0000002c0300720c */ /* 0x000fe40003fa4070 */
[----:B------:R-:W-:Y:S01]  /*2430*/  IABS R52, R51 ;  /* 0x0000003300347213 */ /* 0x000fe20000000000 */
[----:B------:R-:W-:Y:S01]  /*2440*/  IMAD.MOV R88, RZ, RZ, -R65 ;  /* 0x000000ffff587224 */ /* 0x000fe200078e0a41 */
[----:B------:R-:W-:-:S03]  /*2450*/  IABS R65, R154 ;  /* 0x0000009a00417213 */ /* 0x000fc60000000000 */
[--C-:B------:R-:W-:Y:S01]  /*2460*/  @!P0 IMAD.IADD R41, R41, 0x1, -R3.reuse ;  /* 0x0000000129298824 */ /* 0x100fe200078e0a03 */
[----:B------:R-:W-:Y:S01]  /*2470*/  ISETP.GT.U32.AND P0, PT, R3, R48, PT ;  /* 0x000000300300720c */ /* 0x000fe20003f04070 */
[----:B------:R-:W-:Y:S02]  /*2480*/  @!P3 IMAD.IADD R50, R50, 0x1, -R3 ;  /* 0x000000013232b824 */ /* 0x000fe400078e0a03 */
[----:B------:R-:W-:-:S03]  /*2490*/  IMAD.HI.U32 R43, R8, R52, RZ ;  /* 0x00000034082b7227 */ /* 0x000fc600078e00ff */
[C---:B------:R-:W-:Y:S01]  /*24a0*/  ISETP.GT.U32.AND P3, PT, R3.reuse, R50, PT ;  /* 0x000000320300720c */ /* 0x040fe20003f64070 */
[----:B------:R-:W-:Y:S02]  /*24b0*/  IMAD.MOV R49, RZ, RZ, -R43 ;  /* 0x000000ffff317224 */ /* 0x000fe400078e0a2b */
[----:B------:R-:W-:Y:S01]  /*24c0*/  @!P5 IMAD.IADD R44, R44, 0x1, -R3 ;  /* 0x000000012c2cd824 */ /* 0x000fe200078e0a03 */
[C---:B------:R-:W-:Y:S01]  /*24d0*/  ISETP.GT.U32.AND P5, PT, R3.reuse, R42, PT ;  /* 0x0000002a0300720c */ /* 0x040fe20003fa4070 */
[C---:B------:R-:W-:Y:S02]  /*24e0*/  IMAD R52, R3.reuse, R49, R52 ;  /* 0x0000003103347224 */ /* 0x040fe400078e0234 */
[----:B------:R-:W-:Y:S02]  /*24f0*/  IMAD.MOV R49, RZ, RZ, -R45 ;  /* 0x000000ffff317224 */ /* 0x000fe400078e0a2d */
[----:B------:R-:W-:Y:S01]  /*2500*/  @!P0 IMAD.IADD R48, R48, 0x1, -R3 ;  /* 0x0000000130308824 */ /* 0x000fe200078e0a03 */
[C---:B------:R-:W-:Y:S01]  /*2510*/  ISETP.GT.U32.AND P0, PT, R3.reuse, R44, PT ;  /* 0x0000002c0300720c */ /* 0x040fe20003f04070 */
[----:B------:R-:W-:-:S02]  /*2520*/  IMAD R54, R3, R49, R54 ;  /* 0x0000003103367224 */ /* 0x000fc400078e0236 */
[----:B------:R-:W-:Y:S02]  /*2530*/  @!P3 IMAD.IADD R50, R50, 0x1, -R3 ;  /* 0x000000013232b824 */ /* 0x000fe400078e0a03 */
[----:B------:R-:W-:Y:S01]  /*2540*/  IMAD.HI.U32 R45, R8, R58, RZ ;  /* 0x0000003a082d7227 */ /* 0x000fe200078e00ff */
[----:B------:R-:W-:-:S03]  /*2550*/  ISETP.GT.U32.AND P3, PT, R3, R54, PT ;  /* 0x000000360300720c */ /* 0x000fc60003f64070 */
[----:B------:R-:W-:Y:S02]  /*2560*/  IMAD.MOV R45, RZ, RZ, -R45 ;  /* 0x000000ffff2d7224 */ /* 0x000fe400078e0a2d */
[----:B------:R-:W-:-:S04]  /*2570*/  IMAD.HI.U32 R43, R8, R56, RZ ;  /* 0x00000038082b7227 */ /* 0x000fc800078e00ff */
[--C-:B------:R-:W-:Y:S01]  /*2580*/  @!P0 IMAD.IADD R44, R44, 0x1, -R3.reuse ;  /* 0x000000012c2c8824 */ /* 0x100fe200078e0a03 */
[C---:B------:R-:W-:Y:S01]  /*2590*/  ISETP.GT.U32.AND P0, PT, R3.reuse, R52, PT ;  /* 0x000000340300720c */ /* 0x040fe20003f04070 */
[C---:B------:R-:W-:Y:S02]  /*25a0*/  IMAD R58, R3.reuse, R45, R58 ;  /* 0x0000002d033a7224 */ /* 0x040fe400078e023a */
[----:B------:R-:W-:Y:S02]  /*25b0*/  @!P3 IMAD.IADD R54, R54, 0x1, -R3 ;  /* 0x000000013636b824 */ /* 0x000fe400078e0a03 */
[----:B------:R-:W-:Y:S01]  /*25c0*/  IMAD.MOV R43, RZ, RZ, -R43 ;  /* 0x000000ffff2b7224 */ /* 0x000fe200078e0a2b */
[----:B------:R-:W-:Y:S01]  /*25d0*/  ISETP.GT.U32.AND P3, PT, R3, R58, PT ;  /* 0x0000003a0300720c */ /* 0x000fe20003f64070 */
[----:B------:R-:W-:Y:S01]  /*25e0*/  @!P5 IMAD.IADD R42, R42, 0x1, -R3 ;  /* 0x000000012a2ad824 */ /* 0x000fe200078e0a03 */
[----:B------:R-:W-:Y:S01]  /*25f0*/  ISETP.GE.AND P5, PT, R53, RZ, PT ;  /* 0x000000ff3500720c */ /* 0x000fe20003fa6270 */
[----:B------:R-:W-:Y:S01]  /*2600*/  IMAD R56, R3, R43, R56 ;  /* 0x0000002b03387224 */ /* 0x000fe200078e0238 */
[----:B------:R-:W-:Y:S01]  /*2610*/  LOP3.LUT R53, R2, 0x10, RZ, 0xfc, !PT ;  /* 0x0000001002357812 */ /* 0x000fe200078efcff */
[----:B------:R-:W-:-:S02]  /*2620*/  @!P2 IMAD.MOV R42, RZ, RZ, -R42 ;  /* 0x000000ffff2aa224 */ /* 0x000fc400078e0a2a */
[----:B------:R-:W-:Y:S01]  /*2630*/  @!P0 IMAD.IADD R52, R52, 0x1, -R3 ;  /* 0x0000000134348824 */ /* 0x000fe200078e0a03 */
[C---:B------:R-:W-:Y:S01]  /*2640*/  ISETP.GT.U32.AND P0, PT, R3.reuse, R56, PT ;  /* 0x000000380300720c */ /* 0x040fe20003f04070 */
[----:B------:R-:W-:Y:S01]  /*2650*/  IMAD.MOV.U32 R43, RZ, RZ, R44 ;  /* 0x000000ffff2b7224 */ /* 0x000fe200078e002c */
[----:B------:R-:W-:Y:S01]  /*2660*/  IABS R80, R53 ;  /* 0x0000003500507213 */ /* 0x000fe20000000000 */
[----:B------:R-:W-:Y:S01]  /*2670*/  IMAD.HI.U32 R45, R8, R60, RZ ;  /* 0x0000003c082d7227 */ /* 0x000fe200078e00ff */
[----:B------:R-:W-:-:S03]  /*2680*/  ISETP.GT.U32.AND P2, PT, R3, R52, PT ;  /* 0x000000340300720c */ /* 0x000fc60003f44070 */
[----:B------:R-:W-:Y:S02]  /*2690*/  @!P3 IMAD.IADD R58, R58, 0x1, -R3 ;  /* 0x000000013a3ab824 */ /* 0x000fe400078e0a03 */
[----:B------:R-:W-:Y:S02]  /*26a0*/  @!P4 IMAD.MOV R43, RZ, RZ, -R43 ;  /* 0x000000ffff2bc224 */ /* 0x000fe400078e0a2b */
[----:B------:R-:W-:Y:S01]  /*26b0*/  IMAD.MOV R45, RZ, RZ, -R45 ;  /* 0x000000ffff2d7224 */ /* 0x000fe200078e0a2d */
[----:B------:R-:W-:Y:S01]  /*26c0*/  ISETP.GT.U32.AND P4, PT, R3, R58, PT ;  /* 0x0000003a0300720c */ /* 0x000fe20003f84070 */
[----:B------:R-:W-:-:S04]  /*26d0*/  IMAD.HI.U32 R44, R8, R62, RZ ;  /* 0x0000003e082c7227 */ /* 0x000fc800078e00ff */
[C---:B------:R-:W-:Y:S02]  /*26e0*/  IMAD R60, R3.reuse, R45, R60 ;  /* 0x0000002d033c7224 */ /* 0x040fe400078e023c */
[----:B------:R-:W-:Y:S02]  /*26f0*/  IMAD.MOV R44, RZ, RZ, -R44 ;  /* 0x000000ffff2c7224 */ /* 0x000fe400078e0a2c */
[--C-:B------:R-:W-:Y:S01]  /*2700*/  @!P2 IMAD.IADD R52, R52, 0x1, -R3.reuse ;  /* 0x000000013434a824 */ /* 0x100fe200078e0a03 */
[C---:B------:R-:W-:Y:S01]  /*2710*/  ISETP.GT.U32.AND P2, PT, R3.reuse, R60, PT ;  /* 0x0000003c0300720c */ /* 0x040fe20003f44070 */
[C---:B------:R-:W-:Y:S02]  /*2720*/  IMAD R62, R3.reuse, R44, R62 ;  /* 0x0000002c033e7224 */ /* 0x040fe400078e023e */
[----:B------:R-:W-:Y:S02]  /*2730*/  @!P4 IMAD.IADD R58, R58, 0x1, -R3 ;  /* 0x000000013a3ac824 */ /* 0x000fe400078e0a03 */
[----:B------:R-:W-:Y:S01]  /*2740*/  IMAD.HI.U32 R45, R8, R64, RZ ;  /* 0x00000040082d7227 */ /* 0x000fe200078e00ff */
[----:B------:R-:W-:-:S03]  /*2750*/  ISETP.GT.U32.AND P4, PT, R3, R62, PT ;  /* 0x0000003e0300720c */ /* 0x000fc60003f84070 */
[----:B------:R-:W-:-:S04]  /*2760*/  IMAD.HI.U32 R49, R8, R66, RZ ;  /* 0x0000004208317227 */ /* 0x000fc800078e00ff */
[----:B------:R-:W-:Y:S02]  /*2770*/  @!P2 IMAD.IADD R60, R60, 0x1, -R3 ;  /* 0x000000013c3ca824 */ /* 0x000fe400078e0a03 */
[----:B------:R-:W-:Y:S02]  /*2780*/  IMAD.MOV R45, RZ, RZ, -R45 ;  /* 0x000000ffff2d7224 */ /* 0x000fe400078e0a2d */
[----:B------:R-:W-:Y:S02]  /*2790*/  IMAD.MOV R49, RZ, RZ, -R49 ;  /* 0x000000ffff317224 */ /* 0x000fe400078e0a31 */
[----:B------:R-:W-:Y:S01]  /*27a0*/  @!P4 IMAD.IADD R62, R62, 0x1, -R3 ;  /* 0x000000013e3ec824 */ /* 0x000fe200078e0a03 */
[C---:B------:R-:W-:Y:S01]  /*27b0*/  ISETP.GT.U32.AND P4, PT, R3.reuse, R60, PT ;  /* 0x0000003c0300720c */ /* 0x040fe20003f84070 */
[C---:B------:R-:W-:Y:S02]  /*27c0*/  IMAD R64, R3.reuse, R45, R64 ;  /* 0x0000002d03407224 */ /* 0x040fe400078e0240 */
[----:B------:R-:W-:-:S02]  /*27d0*/  IMAD R66, R3, R49, R66 ;  /* 0x0000003103427224 */ /* 0x000fc400078e0242 */
[----:B------:R-:W-:Y:S01]  /*27e0*/  @!P0 IMAD.IADD R56, R56, 0x1, -R3 ;  /* 0x0000000138388824 */ /* 0x000fe200078e0a03 */
[C---:B------:R-:W-:Y:S01]  /*27f0*/  ISETP.GT.U32.AND P2, PT, R3.reuse, R64, PT ;  /* 0x000000400300720c */ /* 0x040fe20003f44070 */
[C---:B------:R-:W-:Y:S01]  /*2800*/  IMAD.HI.U32 R44, R8.reuse, R68, RZ ;  /* 0x00000044082c7227 */ /* 0x040fe200078e00ff */
[C---:B------:R-:W-:Y:S02]  /*2810*/  ISETP.GT.U32.AND P0, PT, R3.reuse, R54, PT ;  /* 0x000000360300720c */ /* 0x040fe40003f04070 */
[----:B------:R-:W-:Y:S01]  /*2820*/  ISETP.GT.U32.AND P3, PT, R3, R56, PT ;  /* 0x000000380300720c */ /* 0x000fe20003f64070 */
[----:B------:R-:W-:-:S04]  /*2830*/  IMAD.HI.U32 R49, R8, R72, RZ ;  /* 0x0000004808317227 */ /* 0x000fc800078e00ff */
[--C-:B------:R-:W-:Y:S01]  /*2840*/  @!P4 IMAD.IADD R60, R60, 0x1, -R3.reuse ;  /* 0x000000013c3cc824 */ /* 0x100fe200078e0a03 */
[----:B------:R-:W-:Y:S01]  /*2850*/  ISETP.GT.U32.AND P4, PT, R3, R66, PT ;  /* 0x000000420300720c */ /* 0x000fe20003f84070 */
[----:B------:R-:W-:Y:S02]  /*2860*/  @!P5 IMAD.MOV R50, RZ, RZ, -R50 ;  /* 0x000000ffff32d224 */ /* 0x000fe400078e0a32 */
[--C-:B------:R-:W-:Y:S02]  /*2870*/  @!P2 IMAD.IADD R64, R64, 0x1, -R3.reuse ;  /* 0x000000014040a824 */ /* 0x100fe400078e0a03 */
[----:B------:R-:W-:Y:S01]  /*2880*/  @!P0 IMAD.IADD R54, R54, 0x1, -R3 ;  /* 0x0000000136368824 */ /* 0x000fe200078e0a03 */
[----:B------:R-:W-:Y:S01]  /*2890*/  ISETP.GE.AND P0, PT, R55, RZ, PT ;  /* 0x000000ff3700720c */ /* 0x000fe20003f06270 */
[----:B------:R-:W-:Y:S01]  /*28a0*/  IMAD.MOV R44, RZ, RZ, -R44 ;  /* 0x000000ffff2c7224 */ /* 0x000fe200078e0a2c */
[C---:B------:R-:W-:Y:S01]  /*28b0*/  ISETP.GT.U32.AND P2, PT, R3.reuse, R64, PT ;  /* 0x000000400300720c */ /* 0x040fe20003f44070 */
[----:B------:R-:W-:Y:S01]  /*28c0*/  IMAD.MOV R49, RZ, RZ, -R49 ;  /* 0x000000ffff317224 */ /* 0x000fe200078e0a31 */
[----:B------:R-:W0:Y:S01]  /*28d0*/  I2F.RP R55, R96 ;  /* 0x0000006000377306 */ /* 0x000e220000209400 */
[----:B------:R-:W-:Y:S01]  /*28e0*/  @!P6 IMAD.MOV R41, RZ, RZ, -R41 ;  /* 0x000000ffff29e224 */ /* 0x000fe200078e0a29 */
[----:B------:R-:W-:Y:S01]  /*28f0*/  ISETP.GT.U32.AND P6, PT, R3, R48, PT ;  /* 0x000000300300720c */ /* 0x000fe20003fc4070 */
[----:B------:R-:W-:-:S02]  /*2900*/  @!P4 IMAD.IADD R66, R66, 0x1, -R3 ;  /* 0x000000014242c824 */ /* 0x000fc400078e0a03 */
[C---:B------:R-:W-:Y:S02]  /*2910*/  IMAD R68, R3.reuse, R44, R68 ;  /* 0x0000002c03447224 */ /* 0x040fe400078e0244 */
[C---:B------:R-:W-:Y:S01]  /*2920*/  IMAD R72, R3.reuse, R49, R72 ;  /* 0x0000003103487224 */ /* 0x040fe200078e0248 */
[----:B------:R-:W-:Y:S01]  /*2930*/  ISETP.GT.U32.AND P5, PT, R3, R66, PT ;  /* 0x000000420300720c */ /* 0x000fe20003fa4070 */
[----:B------:R-:W-:Y:S01]  /*2940*/  IMAD.HI.U32 R44, R8, R74, RZ ;  /* 0x0000004a082c7227 */ /* 0x000fe200078e00ff */
[----:B------:R-:W-:-:S03]  /*2950*/  LOP3.LUT R49, R2, 0x14, RZ, 0xfc, !PT ;  /* 0x0000001402317812 */ /* 0x000fc600078efcff */
[----:B------:R-:W-:Y:S01]  /*2960*/  IMAD.MOV R44, RZ, RZ, -R44 ;  /* 0x000000ffff2c7224 */ /* 0x000fe200078e0a2c */
[----:B------:R-:W-:Y:S01]  /*2970*/  IABS R76, R49 ;  /* 0x00000031004c7213 */ /* 0x000fe20000000000 */
[----:B------:R-:W-:Y:S01]  /*2980*/  @!P2 IMAD.IADD R64, R64, 0x1, -R3 ;  /* 0x000000014040a824 */ /* 0x000fe200078e0a03 */
[C---:B------:R-:W-:Y:S01]  /*2990*/  ISETP.GT.U32.AND P2, PT, R3.reuse, R68, PT ;  /* 0x000000440300720c */ /* 0x040fe20003f44070 */
[----:B------:R-:W-:Y:S01]  /*29a0*/  IMAD R74, R3, R44, R74 ;  /* 0x0000002c034a7224 */ /* 0x000fe200078e024a */
[----:B0-----:R-:W0:Y:S01]  /*29b0*/  MUFU.RCP R55, R55 ;  /* 0x0000003700377308 */ /* 0x001e220000001000 */
[----:B------:R-:W-:-:S04]  /*29c0*/  IMAD.HI.U32 R44, R8, R76, RZ ;  /* 0x0000004c082c7227 */ /* 0x000fc800078e00ff */
[--C-:B------:R-:W-:Y:S01]  /*29d0*/  @!P5 IMAD.IADD R66, R66, 0x1, -R3.reuse ;  /* 0x000000014242d824 */ /* 0x100fe200078e0a03 */
[----:B------:R-:W-:Y:S01]  /*29e0*/  ISETP.GT.U32.AND P5, PT, R3, R72, PT ;  /* 0x000000480300720c */ /* 0x000fe20003fa4070 */
[--C-:B------:R-:W-:Y:S01]  /*29f0*/  @!P3 IMAD.IADD R56, R56, 0x1, -R3.reuse ;  /* 0x000000013838b824 */ /* 0x100fe200078e0a03 */
[----:B------:R-:W-:Y:S01]  /*2a00*/  ISETP.GE.AND P3, PT, R57, RZ, PT ;  /* 0x000000ff3900720c */ /* 0x000fe20003f66270 */
[----:B------:R-:W-:Y:S01]  /*2a10*/  @!P6 IMAD.IADD R48, R48, 0x1, -R3 ;  /* 0x000000013030e824 */ /* 0x000fe200078e0a03 */
[----:B------:R-:W-:Y:S01]  /*2a20*/  ISETP.GE.AND P6, PT, R51, RZ, PT ;  /* 0x000000ff3300720c */ /* 0x000fe20003fc6270 */
[----:B------:R-:W-:Y:S01]  /*2a30*/  IMAD.MOV R57, RZ, RZ, -R44 ;  /* 0x000000ffff397224 */ /* 0x000fe200078e0a2c */
[----:B------:R-:W-:Y:S01]  /*2a40*/  LOP3.LUT R51, R2, 0x12, RZ, 0xfc, !PT ;  /* 0x0000001202337812 */ /* 0x000fe200078efcff */
[----:B------:R-:W-:-:S03]  /*2a50*/  IMAD.HI.U32 R45, R8, R70, RZ ;  /* 0x00000046082d7227 */ /* 0x000fc600078e00ff */
[----:B------:R-:W-:Y:S01]  /*2a60*/  IABS R78, R51 ;  /* 0x00000033004e7213 */ /* 0x000fe20000000000 */
[C---:B------:R-:W-:Y:S02]  /*2a70*/  IMAD R76, R3.reuse, R57, R76 ;  /* 0x00000039034c7224 */ /* 0x040fe400078e024c */
[--C-:B------:R-:W-:Y:S02]  /*2a80*/  @!P2 IMAD.IADD R68, R68, 0x1, -R3.reuse ;  /* 0x000000014444a824 */ /* 0x100fe400078e0a03 */
[----:B------:R-:W-:Y:S01]  /*2a90*/  @!P5 IMAD.IADD R72, R72, 0x1, -R3 ;  /* 0x000000014848d824 */ /* 0x000fe200078e0a03 */
[C---:B------:R-:W-:Y:S01]  /*2aa0*/  ISETP.GT.U32.AND P5, PT, R3.reuse, R76, PT ;  /* 0x0000004c0300720c */ /* 0x040fe20003fa4070 */
[----:B------:R-:W-:Y:S01]  /*2ab0*/  IMAD.MOV R45, RZ, RZ, -R45 ;  /* 0x000000ffff2d7224 */ /* 0x000fe200078e0a2d */
[----:B------:R-:W-:Y:S01]  /*2ac0*/  ISETP.GT.U32.AND P2, PT, R3, R68, PT ;  /* 0x000000440300720c */ /* 0x000fe20003f44070 */
[----:B------:R-:W-:-:S04]  /*2ad0*/  IMAD.HI.U32 R44, R8, R78, RZ ;  /* 0x0000004e082c7227 */ /* 0x000fc800078e00ff */
[----:B------:R-:W-:Y:S02]  /*2ae0*/  IMAD R70, R3, R45, R70 ;  /* 0x0000002d03467224 */ /* 0x000fe400078e0246 */
[----:B------:R-:W-:Y:S02]  /*2af0*/  IMAD.MOV R44, RZ, RZ, -R44 ;  /* 0x000000ffff2c7224 */ /* 0x000fe400078e0a2c */
[----:B0-----:R-:W-:Y:S01]  /*2b00*/  VIADD R45, R55, 0xffffffe ;  /* 0x0ffffffe372d7836 */ /* 0x001fe20000000000 */
[C---:B------:R-:W-:Y:S01]  /*2b10*/  ISETP.GT.U32.AND P4, PT, R3.reuse, R70, PT ;  /* 0x000000460300720c */ /* 0x040fe20003f84070 */
[C---:B------:R-:W-:Y:S02]  /*2b20*/  IMAD R78, R3.reuse, R44, R78 ;  /* 0x0000002c034e7224 */ /* 0x040fe400078e024e */
[----:B------:R-:W-:Y:S02]  /*2b30*/  IMAD.HI.U32 R55, R8, R80, RZ ;  /* 0x0000005008377227 */ /* 0x000fe400078e00ff */
[----:B------:R-:W0:Y:S02]  /*2b40*/  F2I.FTZ.U32.TRUNC.NTZ R45, R45 ;  /* 0x0000002d002d7305 */ /* 0x000e24000021f000 */
[--C-:B------:R-:W-:Y:S01]  /*2b50*/  @!P5 IMAD.IADD R76, R76, 0x1, -R3.reuse ;  /* 0x000000014c4cd824 */ /* 0x100fe200078e0a03 */
[C---:B------:R-:W-:Y:S01]  /*2b60*/  ISETP.GT.U32.AND P5, PT, R3.reuse, R78, PT ;  /* 0x0000004e0300720c */ /* 0x040fe20003fa4070 */
[----:B------:R-:W-:Y:S01]  /*2b70*/  @!P2 IMAD.IADD R68, R68, 0x1, -R3 ;  /* 0x000000014444a824 */ /* 0x000fe200078e0a03 */
[----:B------:R-:W-:Y:S01]  /*2b80*/  ISETP.GT.U32.AND P2, PT, R3, R74, PT ;  /* 0x0000004a0300720c */ /* 0x000fe20003f44070 */
[----:B------:R-:W-:-:S02]  /*2b90*/  IMAD.MOV R55, RZ, RZ, -R55 ;  /* 0x000000ffff377224 */ /* 0x000fc400078e0a37 */
[----:B------:R-:W-:Y:S01]  /*2ba0*/  @!P1 IMAD.MOV R48, RZ, RZ, -R48 ;  /* 0x000000ffff309224 */ /* 0x000fe200078e0a30 */
[C---:B------:R-:W-:Y:S01]  /*2bb0*/  ISETP.GT.U32.AND P1, PT, R3.reuse, R62, PT ;  /* 0x0000003e0300720c */ /* 0x040fe20003f24070 */
[C---:B------:R-:W-:Y:S01]  /*2bc0*/  IMAD R80, R3.reuse, R55, R80 ;  /* 0x0000003703507224 */ /* 0x040fe200078e0250 */
[----:B------:R-:W-:Y:S01]  /*2bd0*/  LOP3.LUT R55, R2, 0xe, RZ, 0xfc, !PT ;  /* 0x0000000e02377812 */ /* 0x000fe200078efcff */
[--C-:B------:R-:W-:Y:S02]  /*2be0*/  @!P4 IMAD.IADD R70, R70, 0x1, -R3.reuse ;  /* 0x000000014646c824 */ /* 0x100fe400078e0a03 */
[----:B------:R-:W-:Y:S01]  /*2bf0*/  IMAD.MOV.U32 R44, RZ, RZ, RZ ;  /* 0x000000ffff2c7224 */ /* 0x000fe200078e00ff */
[----:B------:R-:W-:Y:S01]  /*2c00*/  IABS R67, R55 ;  /* 0x0000003700437213 */ /* 0x000fe20000000000 */
[----:B------:R-:W-:Y:S01]  /*2c10*/  @!P5 IMAD.IADD R78, R78, 0x1, -R3 ;  /* 0x000000014e4ed824 */ /* 0x000fe200078e0a03 */
[C---:B------:R-:W-:Y:S01]  /*2c20*/  ISETP.GT.U32.AND P4, PT, R3.reuse, R70, PT ;  /* 0x000000460300720c */ /* 0x040fe20003f84070 */
[----:B0-----:R-:W-:Y:S01]  /*2c30*/  IMAD.MOV R75, RZ, RZ, -R45 ;  /* 0x000000ffff4b7224 */ /* 0x001fe200078e0a2d */
[----:B------:R-:W-:Y:S01]  /*2c40*/  ISETP.GT.U32.AND P5, PT, R3, R80, PT ;  /* 0x000000500300720c */ /* 0x000fe20003fa4070 */
[----:B------:R-:W-:Y:S01]  /*2c50*/  @!P2 IMAD.IADD R74, R74, 0x1, -R3 ;  /* 0x000000014a4aa824 */ /* 0x000fe200078e0a03 */
[----:B------:R-:W-:Y:S01]  /*2c60*/  ISETP.GE.AND P2, PT, R63, RZ, PT ;  /* 0x000000ff3f00720c */ /* 0x000fe20003f46270 */
[----:B------:R-:W-:-:S04]  /*2c70*/  IMAD.HI.U32 R57, R8, R67, RZ ;  /* 0x0000004308397227 */ /* 0x000fc800078e00ff */
[----:B------:R-:W-:-:S04]  /*2c80*/  IMAD.HI.U32 R63, R8, R71, RZ ;  /* 0x00000047083f7227 */ /* 0x000fc800078e00ff */
[----:B------:R-:W-:Y:S01]  /*2c90*/  @!P1 IMAD.IADD R62, R62, 0x1, -R3 ;  /* 0x000000013e3e9824 */ /* 0x000fe200078e0a03 */
[----:B------:R-:W-:Y:S01]  /*2ca0*/  ISETP.GE.AND P1, PT, R59, RZ, PT ;  /* 0x000000ff3b00720c */ /* 0x000fe20003f26270 */
[----:B------:R-:W-:Y:S01]  /*2cb0*/  IMAD R75, R75, R96, RZ ;  /* 0x000000604b4b7224 */ /* 0x000fe200078e02ff */
[----:B------:R-:W-:Y:S01]  /*2cc0*/  LOP3.LUT R59, R2, 0xc, RZ, 0xfc, !PT ;  /* 0x0000000c023b7812 */ /* 0x000fe200078efcff */
[----:B------:R-:W-:Y:S02]  /*2cd0*/  IMAD.MOV R82, RZ, RZ, -R57 ;  /* 0x000000ffff527224 */ /* 0x000fe400078e0a39 */
[----:B------:R-:W-:Y:S01]  /*2ce0*/  IMAD.MOV R86, RZ, RZ, -R63 ;  /* 0x000000ffff567224 */ /* 0x000fe200078e0a3f */
[----:B------:R-:W-:Y:S01]  /*2cf0*/  IABS R69, R59 ;  /* 0x0000003b00457213 */ /* 0x000fe20000000000 */
[----:B------:R-:W-:-:S04]  /*2d00*/  IMAD.HI.U32 R63, R45, R75, R44 ;  /* 0x0000004b2d3f7227 */ /* 0x000fc800078e002c */
[----:B------:R-:W-:Y:S01]  /*2d10*/  IMAD R44, R3, R82, R67 ;  /* 0x00000052032c7224 */ /* 0x000fe200078e0243 */
[----:B------:R-:W-:Y:S01]  /*2d20*/  LOP3.LUT R67, R2, 0x6, RZ, 0xfc, !PT ;  /* 0x0000000602437812 */ /* 0x000fe200078efcff */
[--C-:B------:R-:W-:Y:S01]  /*2d30*/  @!P4 IMAD.IADD R70, R70, 0x1, -R3.reuse ;  /* 0x000000014646c824 */ /* 0x100fe200078e0a03 */
[----:B------:R-:W-:Y:S01]  /*2d40*/  ISETP.GE.AND P4, PT, R61, RZ, PT ;  /* 0x000000ff3d00720c */ /* 0x000fe20003f86270 */
[----:B------:R-:W-:Y:S01]  /*2d50*/  @!P5 IMAD.IADD R80, R80, 0x1, -R3 ;  /* 0x000000015050d824 */ /* 0x000fe200078e0a03 */
[----:B------:R-:W-:Y:S01]  /*2d60*/  ISETP.GT.U32.AND P5, PT, R3, R44, PT ;  /* 0x0000002c0300720c */ /* 0x000fe20003fa4070 */
[----:B------:R-:W-:-:S04]  /*2d70*/  IMAD.HI.U32 R61, R8, R69, RZ ;  /* 0x00000045083d7227 */ /* 0x000fc800078e00ff */
[----:B------:R-:W-:Y:S02]  /*2d80*/  IMAD.MOV R84, RZ, RZ, -R61 ;  /* 0x000000ffff547224 */ /* 0x000fe400078e0a3d */
[----:B------:R-:W-:Y:S01]  /*2d90*/  @!P0 IMAD.MOV R54, RZ, RZ, -R54 ;  /* 0x000000ffff368224 */ /* 0x000fe200078e0a36 */
[C---:B------:R-:W-:Y:S01]  /*2da0*/  ISETP.GT.U32.AND P0, PT, R3.reuse, R74, PT ;  /* 0x0000004a0300720c */ /* 0x040fe20003f04070 */
[C---:B------:R-:W-:Y:S01]  /*2db0*/  IMAD R82, R3.reuse, R84, R69 ;  /* 0x0000005403527224 */ /* 0x040fe200078e0245 */
[C---:B------:R-:W-:Y:S01]  /*2dc0*/  LOP3.LUT R69, R2.reuse, 0x4, RZ, 0xfc, !PT ;  /* 0x0000000402457812 */ /* 0x040fe200078efcff */
[C---:B------:R-:W-:Y:S01]  /*2dd0*/  IMAD R84, R3.reuse, R86, R71 ;  /* 0x0000005603547224 */ /* 0x040fe200078e0247 */
[----:B------:R-:W-:Y:S01]  /*2de0*/  LOP3.LUT R71, R2, 0x2, RZ, 0xfc, !PT ;  /* 0x0000000202477812 */ /* 0x000fe200078efcff */
[----:B------:R-:W-:Y:S01]  /*2df0*/  @!P5 IMAD.IADD R44, R44, 0x1, -R3 ;  /* 0x000000012c2cd824 */ /* 0x000fe200078e0a03 */
[C---:B------:R-:W-:Y:S01]  /*2e00*/  ISETP.GT.U32.AND P5, PT, R3.reuse, R82, PT ;  /* 0x000000520300720c */ /* 0x040fe20003fa4070 */
[----:B------:R-:W-:Y:S01]  /*2e10*/  @!P1 IMAD.MOV R58, RZ, RZ, -R58 ;  /* 0x000000ffff3a9224 */ /* 0x000fe200078e0a3a */
[----:B------:R-:W-:Y:S01]  /*2e20*/  IABS R90, R69 ;  /* 0x00000045005a7213 */ /* 0x000fe20000000000 */
[C---:B------:R-:W-:Y:S01]  /*2e30*/  IMAD R86, R3.reuse, R88, R73 ;  /* 0x0000005803567224 */ /* 0x040fe200078e0249 */
[----:B------:R-:W-:Y:S01]  /*2e40*/  ISETP.GT.U32.AND P1, PT, R3, R78, PT ;  /* 0x0000004e0300720c */ /* 0x000fe20003f24070 */
[----:B------:R-:W-:Y:S01]  /*2e50*/  @!P2 IMAD.MOV R62, RZ, RZ, -R62 ;  /* 0x000000ffff3ea224 */ /* 0x000fe200078e0a3e */
[----:B------:R-:W-:Y:S01]  /*2e60*/  IABS R92, R71 ;  /* 0x00000047005c7213 */ /* 0x000fe20000000000 */
[----:B------:R-:W-:Y:S01]  /*2e70*/  IMAD.HI.U32 R57, R8, R90, RZ ;  /* 0x0000005a08397227 */ /* 0x000fe200078e00ff */
[----:B------:R-:W-:-:S03]  /*2e80*/  IABS R88, R67 ;  /* 0x0000004300587213 */ /* 0x000fc60000000000 */
[----:B------:R-:W-:Y:S01]  /*2e90*/  @!P4 IMAD.MOV R60, RZ, RZ, -R60 ;  /* 0x000000ffff3cc224 */ /* 0x000fe200078e0a3c */
[C---:B------:R-:W-:Y:S01]  /*2ea0*/  ISETP.GT.U32.AND P4, PT, R3.reuse, R80, PT ;  /* 0x000000500300720c */ /* 0x040fe20003f84070 */
[--C-:B------:R-:W-:Y:S01]  /*2eb0*/  @!P5 IMAD.IADD R82, R82, 0x1, -R3.reuse ;  /* 0x000000015252d824 */ /* 0x100fe200078e0a03 */
[C---:B------:R-:W-:Y:S01]  /*2ec0*/  ISETP.GT.U32.AND P5, PT, R3.reuse, R72, PT ;  /* 0x000000480300720c */ /* 0x040fe20003fa4070 */
[----:B------:R-:W-:Y:S01]  /*2ed0*/  @!P0 IMAD.IADD R74, R74, 0x1, -R3 ;  /* 0x000000014a4a8824 */ /* 0x000fe200078e0a03 */
[C---:B------:R-:W-:Y:S01]  /*2ee0*/  ISETP.GT.U32.AND P0, PT, R3.reuse, R86, PT ;  /* 0x000000560300720c */ /* 0x040fe20003f04070 */
[----:B------:R-:W-:Y:S01]  /*2ef0*/  IMAD.MOV R57, RZ, RZ, -R57 ;  /* 0x000000ffff397224 */ /* 0x000fe200078e0a39 */
[C---:B------:R-:W-:Y:S01]  /*2f00*/  ISETP.GT.U32.AND P2, PT, R3.reuse, R82, PT ;  /* 0x000000520300720c */ /* 0x040fe20003f44070 */
[----:B------:R-:W-:Y:S01]  /*2f10*/  @!P3 IMAD.MOV R56, RZ, RZ, -R56 ;  /* 0x000000ffff38b224 */ /* 0x000fe200078e0a38 */
[----:B------:R-:W-:Y:S01]  /*2f20*/  ISETP.GT.U32.AND P3, PT, R3, R76, PT ;  /* 0x0000004c0300720c */ /* 0x000fe20003f64070 */
[----:B------:R-:W-:-:S04]  /*2f30*/  IMAD.HI.U32 R61, R8, R92, RZ ;  /* 0x0000005c083d7227 */ /* 0x000fc800078e00ff */
[----:B------:R-:W-:-:S04]  /*2f40*/  IMAD.HI.U32 R45, R8, R88, RZ ;  /* 0x00000058082d7227 */ /* 0x000fc800078e00ff */
[C---:B------:R-:W-:Y:S02]  /*2f50*/  IMAD R90, R3.reuse, R57, R90 ;  /* 0x00000039035a7224 */ /* 0x040fe400078e025a */
[----:B------:R-:W-:Y:S02]  /*2f60*/  IMAD.MOV R61, RZ, RZ, -R61 ;  /* 0x000000ffff3d7224 */ /* 0x000fe400078e0a3d */
[----:B------:R-:W-:Y:S02]  /*2f70*/  IMAD.MOV R45, RZ, RZ, -R45 ;  /* 0x000000ffff2d7224 */ /* 0x000fe400078e0a2d */
[----:B------:R-:W-:Y:S01]  /*2f80*/  @!P6 IMAD.MOV R52, RZ, RZ, -R52 ;  /* 0x000000ffff34e224 */ /* 0x000fe200078e0a34 */
[C---:B------:R-:W-:Y:S01]  /*2f90*/  ISETP.GT.U32.AND P6, PT, R3.reuse, R44, PT ;  /* 0x0000002c0300720c */ /* 0x040fe20003fc4070 */
[--C-:B------:R-:W-:Y:S01]  /*2fa0*/  @!P5 IMAD.IADD R72, R72, 0x1, -R3.reuse ;  /* 0x000000014848d824 */ /* 0x100fe200078e0a03 */
[C---:B------:R-:W-:Y:S01]  /*2fb0*/  ISETP.GT.U32.AND P5, PT, R3.reuse, R84, PT ;  /* 0x000000540300720c */ /* 0x040fe20003fa4070 */
[----:B------:R-:W-:Y:S01]  /*2fc0*/  @!P1 IMAD.IADD R78, R78, 0x1, -R3 ;  /* 0x000000014e4e9824 */ /* 0x000fe200078e0a03 */
[C---:B------:R-:W-:Y:S01]  /*2fd0*/  ISETP.GT.U32.AND P1, PT, R3.reuse, R90, PT ;  /* 0x0000005a0300720c */ /* 0x040fe20003f24070 */
[----:B------:R-:W-:-:S02]  /*2fe0*/  IMAD R92, R3, R61, R92 ;  /* 0x0000003d035c7224 */ /* 0x000fc400078e025c */
[----:B------:R-:W-:-:S04]  /*2ff0*/  IMAD.HI.U32 R8, R8, R94, RZ ;  /* 0x0000005e08087227 */ /* 0x000fc800078e00ff */
[----:B------:R-:W-:Y:S02]  /*3000*/  IMAD R88, R3, R45, R88 ;  /* 0x0000002d03587224 */ /* 0x000fe400078e0258 */
[--C-:B------:R-:W-:Y:S01]  /*3010*/  @!P2 IMAD.IADD R82, R82, 0x1, -R3.reuse ;  /* 0x000000015252a824 */ /* 0x100fe200078e0a03 */
[----:B------:R-:W-:Y:S01]  /*3020*/  ISETP.GE.AND P2, PT, R77, RZ, PT ;  /* 0x000000ff4d00720c */ /* 0x000fe20003f46270 */
[--C-:B------:R-:W-:Y:S01]  /*3030*/  @!P4 IMAD.IADD R80, R80, 0x1, -R3.reuse ;  /* 0x000000015050c824 */ /* 0x100fe200078e0a03 */
[----:B------:R-:W-:Y:S01]  /*3040*/  ISETP.GT.U32.AND P4, PT, R3, R92, PT ;  /* 0x0000005c0300720c */ /* 0x000fe20003f84070 */
[--C-:B------:R-:W-:Y:S01]  /*3050*/  @!P0 IMAD.IADD R86, R86, 0x1, -R3.reuse ;  /* 0x0000000156568824 */ /* 0x100fe200078e0a03 */
[----:B------:R-:W-:Y:S01]  /*3060*/  ISETP.GE.AND P0, PT, R79, RZ, PT ;  /* 0x000000ff4f00720c */ /* 0x000fe20003f06270 */
[----:B------:R-:W-:Y:S02]  /*3070*/  IMAD.MOV R8, RZ, RZ, -R8 ;  /* 0x000000ffff087224 */ /* 0x000fe400078e0a08 */
[----:B------:R-:W-:Y:S01]  /*3080*/  @!P3 IMAD.IADD R76, R76, 0x1, -R3 ;  /* 0x000000014c4cb824 */ /* 0x000fe200078e0a03 */
[C---:B------:R-:W-:Y:S01]  /*3090*/  ISETP.GT.U32.AND P3, PT, R3.reuse, R88, PT ;  /* 0x000000580300720c */ /* 0x040fe20003f64070 */
[----:B------:R-:W-:Y:S01]  /*30a0*/  IMAD R94, R3, R8, R94 ;  /* 0x00000008035e7224 */ /* 0x000fe200078e025e */
[----:B------:R-:W-:Y:S01]  /*30b0*/  SHF.R.S32.HI R8, RZ, 0x1f, R177 ;  /* 0x0000001fff087819 */ /* 0x000fe200000114b1 */
[----:B------:R-:W-:-:S03]  /*30c0*/  IMAD.HI.U32 R63, R63, R65, RZ ;  /* 0x000000413f3f7227 */ /* 0x000fc600078e00ff */
[----:B------:R-:W-:Y:S01]  /*30d0*/  LEA.HI R177, R8, R177, RZ, 0x7 ;  /* 0x000000b108b17211 */ /* 0x000fe200078f38ff */
[--C-:B------:R-:W-:Y:S01]  /*30e0*/  @!P6 IMAD.IADD R44, R44, 0x1, -R3.reuse ;  /* 0x000000012c2ce824 */ /* 0x100fe200078e0a03 */
[----:B------:R-:W-:Y:S01]  /*30f0*/  ISETP.GT.U32.AND P6, PT, R3, R94, PT ;  /* 0x0000005e0300720c */ /* 0x000fe20003fc4070 */
[----:B------:R-:W-:Y:S01]  /*3100*/  @!P5 IMAD.IADD R84, R84, 0x1, -R3 ;  /* 0x000000015454d824 */ /* 0x000fe200078e0a03 */
[----:B------:R-:W-:Y:S01]  /*3110*/  SHF.R.S32.HI R177, RZ, 0x7, R177 ;  /* 0x00000007ffb17819 */ /* 0x000fe200000114b1 */
[----:B------:R-:W-:Y:S01]  /*3120*/  @!P1 IMAD.IADD R90, R90, 0x1, -R3 ;  /* 0x000000015a5a9824 */ /* 0x000fe200078e0a03 */
[----:B------:R-:W-:Y:S01]  /*3130*/  ISETP.GE.AND P1, PT, R83, RZ, PT ;  /* 0x000000ff5300720c */ /* 0x000fe20003f26270 */
[----:B------:R-:W-:Y:S02]  /*3140*/  IMAD.MOV R63, RZ, RZ, -R63 ;  /* 0x000000ffff3f7224 */ /* 0x000fe400078e0a3f */
[----:B------:R-:W-:Y:S01]  /*3150*/  @!P2 IMAD.MOV R64, RZ, RZ, -R64 ;  /* 0x000000ffff40a224 */ /* 0x000fe200078e0a40 */
[----:B------:R-:W-:Y:S01]  /*3160*/  ISETP.GT.U32.AND P2, PT, R3, R84, PT ;  /* 0x000000540300720c */ /* 0x000fe20003f44070 */
[----:B------:R-:W-:Y:S01]  /*3170*/  @!P4 IMAD.IADD R92, R92, 0x1, -R3 ;  /* 0x000000015c5cc824 */ /* 0x000fe200078e0a03 */
[----:B------:R-:W-:Y:S01]  /*3180*/  ISETP.GE.AND P4, PT, R85, RZ, PT ;  /* 0x000000ff5500720c */ /* 0x000fe20003f86270 */
[----:B------:R-:W-:Y:S01]  /*3190*/  @!P0 IMAD.MOV R66, RZ, RZ, -R66 ;  /* 0x000000ffff428224 */ /* 0x000fe200078e0a42 */
[----:B------:R-:W-:Y:S01]  /*31a0*/  ISETP.GT.U32.AND P0, PT, R3, R86, PT ;  /* 0x000000560300720c */ /* 0x000fe20003f04070 */
[----:B------:R-:W-:-:S02]  /*31b0*/  IMAD R45, R96, R63, R65 ;  /* 0x0000003f602d7224 */ /* 0x000fc400078e0241 */
[--C-:B------:R-:W-:Y:S01]  /*31c0*/  @!P3 IMAD.IADD R88, R88, 0x1, -R3.reuse ;  /* 0x000000015858b824 */ /* 0x100fe200078e0a03 */
[----:B------:R-:W-:Y:S01]  /*31d0*/  ISETP.GE.AND P3, PT, R81, RZ, PT ;  /* 0x000000ff5100720c */ /* 0x000fe20003f66270 */
[--C-:B------:R-:W-:Y:S01]  /*31e0*/  @!P6 IMAD.IADD R94, R94, 0x1, -R3.reuse ;  /* 0x000000015e5ee824 */ /* 0x100fe200078e0a03 */
[----:B------:R-:W-:Y:S01]  /*31f0*/  ISETP.GT.U32.AND P5, PT, R96, R45, PT ;  /* 0x0000002d6000720c */ /* 0x000fe20003fa4070 */
[----:B------:R-:W-:Y:S01]  /*3200*/  @!P1 IMAD.MOV R70, RZ, RZ, -R70 ;  /* 0x000000ffff469224 */ /* 0x000fe200078e0a46 */
[----:B------:R-:W-:Y:S01]  /*3210*/  ISETP.GE.AND P6, PT, R87, RZ, PT ;  /* 0x000000ff5700720c */ /* 0x000fe20003fc6270 */
[--C-:B------:R-:W-:Y:S01]  /*3220*/  @!P2 IMAD.IADD R84, R84, 0x1, -R3.reuse ;  /* 0x000000015454a824 */ /* 0x100fe200078e0a03 */
[----:B------:R-:W-:Y:S01]  /*3230*/  ISETP.GT.U32.AND P1, PT, R3, R90, PT ;  /* 0x0000005a0300720c */ /* 0x000fe20003f24070 */
[----:B------:R-:W-:Y:S01]  /*3240*/  @!P4 IMAD.MOV R72, RZ, RZ, -R72 ;  /* 0x000000ffff48c224 */ /* 0x000fe200078e0a48 */
[----:B------:R-:W-:Y:S01]  /*3250*/  ISETP.GE.AND P2, PT, R49, RZ, PT ;  /* 0x000000ff3100720c */ /* 0x000fe20003f46270 */
[----:B------:R-:W-:Y:S01]  /*3260*/  @!P0 IMAD.IADD R86, R86, 0x1, -R3 ;  /* 0x0000000156568824 */ /* 0x000fe200078e0a03 */
[----:B------:R-:W-:-:S02]  /*3270*/  ISETP.GT.U32.AND P4, PT, R3, R92, PT ;  /* 0x0000005c0300720c */ /* 0x000fc40003f84070 */
[----:B------:R-:W-:Y:S01]  /*3280*/  ISETP.GE.AND P0, PT, R51, RZ, PT ;  /* 0x000000ff3300720c */ /* 0x000fe20003f06270 */
[----:B------:R-:W-:Y:S01]  /*3290*/  @!P3 IMAD.MOV R68, RZ, RZ, -R68 ;  /* 0x000000ffff44b224 */ /* 0x000fe200078e0a44 */
[----:B------:R-:W-:Y:S01]  /*32a0*/  ISETP.GT.U32.AND P3, PT, R3, R88, PT ;  /* 0x000000580300720c */ /* 0x000fe20003f64070 */
[----:B------:R-:W-:Y:S01]  /*32b0*/  @!P5 IMAD.IADD R45, R45, 0x1, -R96 ;  /* 0x000000012d2dd824 */ /* 0x000fe200078e0a60 */
[----:B------:R-:W-:Y:S01]  /*32c0*/  ISETP.GT.U32.AND P5, PT, R3, R94, PT ;  /* 0x0000005e0300720c */ /* 0x000fe20003fa4070 */
[----:B------:R-:W-:Y:S02]  /*32d0*/  @!P6 IMAD.MOV R74, RZ, RZ, -R74 ;  /* 0x000000ffff4ae224 */ /* 0x000fe400078e0a4a */
[--C-:B------:R-:W-:Y:S01]  /*32e0*/  @!P1 IMAD.IADD R90, R90, 0x1, -R3.reuse ;  /* 0x000000015a5a9824 */ /* 0x100fe200078e0a03 */
[----:B------:R-:W-:Y:S01]  /*32f0*/  ISETP.GT.U32.AND P6, PT, R96, R45, PT ;  /* 0x0000002d6000720c */ /* 0x000fe20003fc4070 */
[----:B------:R-:W-:Y:S01]  /*3300*/  @!P2 IMAD.MOV R76, RZ, RZ, -R76 ;  /* 0x000000ffff4ca224 */ /* 0x000fe200078e0a4c */
[----:B------:R-:W-:Y:S01]  /*3310*/  ISETP.GE.AND P1, PT, R55, RZ, PT ;  /* 0x000000ff3700720c */ /* 0x000fe20003f26270 */
[--C-:B------:R-:W-:Y:S01]  /*3320*/  @!P4 IMAD.IADD R92, R92, 0x1, -R3.reuse ;  /* 0x000000015c5cc824 */ /* 0x100fe200078e0a03 */
[----:B------:R-:W-:Y:S01]  /*3330*/  ISETP.GE.AND P2, PT, R154, RZ, PT ;  /* 0x000000ff9a00720c */ /* 0x000fe20003f46270 */
[----:B------:R-:W-:Y:S01]  /*3340*/  @!P0 IMAD.MOV R78, RZ, RZ, -R78 ;  /* 0x000000ffff4e8224 */ /* 0x000fe200078e0a4e */
[----:B------:R-:W-:Y:S01]  /*3350*/  ISETP.GE.AND P4, PT, R59, RZ, PT ;  /* 0x000000ff3b00720c */ /* 0x000fe20003f86270 */
[--C-:B------:R-:W-:Y:S01]  /*3360*/  @!P3 IMAD.IADD R88, R88, 0x1, -R3.reuse ;  /* 0x000000015858b824 */ /* 0x100fe200078e0a03 */
[----:B------:R-:W-:Y:S01]  /*3370*/  ISETP.NE.AND P0, PT, R46, RZ, PT ;  /* 0x000000ff2e00720c */ /* 0x000fe20003f05270 */
[----:B------:R-:W-:Y:S01]  /*3380*/  @!P5 IMAD.IADD R94, R94, 0x1, -R3 ;  /* 0x000000015e5ed824 */ /* 0x000fe200078e0a03 */
[----:B------:R-:W-:-:S02]  /*3390*/  ISETP.GE.AND P3, PT, R53, RZ, PT ;  /* 0x000000ff3500720c */ /* 0x000fc40003f66270 */
[----:B------:R-:W-:Y:S01]  /*33a0*/  ISETP.GE.AND P5, PT, R89, RZ, PT ;  /* 0x000000ff5900720c */ /* 0x000fe20003fa6270 */
[----:B------:R-:W-:Y:S01]  /*33b0*/  @!P6 IMAD.IADD R45, R45, 0x1, -R96 ;  /* 0x000000012d2de824 */ /* 0x000fe200078e0a60 */
[----:B------:R-:W-:Y:S01]  /*33c0*/  ISETP.GE.AND P6, PT, R67, RZ, PT ;  /* 0x000000ff4300720c */ /* 0x000fe20003fc6270 */
[----:B------:R-:W-:Y:S01]  /*33d0*/  @!P1 IMAD.MOV R44, RZ, RZ, -R44 ;  /* 0x000000ffff2c9224 */ /* 0x000fe200078e0a2c */
[----:B------:R-:W-:Y:S01]  /*33e0*/  ISETP.GE.AND P1, PT, R91, RZ, PT ;  /* 0x000000ff5b00720c */ /* 0x000fe20003f26270 */
[----:B------:R-:W-:Y:S01]  /*33f0*/  @!P2 IMAD.MOV R45, RZ, RZ, -R45 ;  /* 0x000000ffff2da224 */ /* 0x000fe200078e0a2d */
[----:B------:R-:W-:Y:S01]  /*3400*/  ISETP.GE.AND P2, PT, R71, RZ, PT ;  /* 0x000000ff4700720c */ /* 0x000fe20003f46270 */
[----:B------:R-:W-:Y:S01]  /*3410*/  @!P4 IMAD.MOV R82, RZ, RZ, -R82 ;  /* 0x000000ffff52c224 */ /* 0x000fe200078e0a52 */
[----:B------:R-:W-:Y:S02]  /*3420*/  ISETP.GE.AND P4, PT, R69, RZ, PT ;  /* 0x000000ff4500720c */ /* 0x000fe40003f86270 */
[----:B------:R-:W-:Y:S01]  /*3430*/  @!P0 LOP3.LUT R45, RZ, R46, RZ, 0x33, !PT ;  /* 0x0000002eff2d8212 */ /* 0x000fe200078e33ff */
[----:B------:R-:W-:Y:S01]  /*3440*/  @!P3 IMAD.MOV R80, RZ, RZ, -R80 ;  /* 0x000000ffff50b224 */ /* 0x000fe200078e0a50 */
[----:B------:R-:W-:Y:S01]  /*3450*/  ISETP.GE.AND P3, PT, R2, RZ, PT ;  /* 0x000000ff0200720c */ /* 0x000fe20003f66270 */
[----:B------:R-:W-:Y:S01]  /*3460*/  @!P5 IMAD.MOV R84, RZ, RZ, -R84 ;  /* 0x000000ffff54d224 */ /* 0x000fe200078e0a54 */
[----:B------:R-:W-:Y:S01]  /*3470*/  ISETP.NE.AND P0, PT, R47, RZ, PT ;  /* 0x000000ff2f00720c */ /* 0x000fe20003f05270 */
[----:B------:R-:W-:Y:S01]  /*3480*/  IMAD R45, R45, UR5, RZ ;  /* 0x000000052d2d7c24 */ /* 0x000fe2000f8e02ff */
[----:B------:R-:W-:Y:S01]  /*3490*/  LOP3.LUT R2, RZ, R47, RZ, 0x33, !PT ;  /* 0x0000002fff027212 */ /* 0x000fe200078e33ff */
[----:B------:R-:W-:Y:S01]  /*34a0*/  @!P1 IMAD.MOV R86, RZ, RZ, -R86 ;  /* 0x000000ffff569224 */ /* 0x000fe200078e0a56 */
[----:B------:R-:W-:Y:S01]  /*34b0*/  ULDC UR5, c[0x0][0x240] ;  /* 0x0000900000057ab9 */ /* 0x000fe20000000800 */
[----:B------:R-:W-:Y:S01]  /*34c0*/  @!P6 IMAD.MOV R88, RZ, RZ, -R88 ;  /* 0x000000ffff58e224 */ /* 0x000fe200078e0a58 */
[C---:B------:R-:W-:Y:S01]  /*34d0*/  SEL R4, R2.reuse, R4, !P0 ;  /* 0x0000000402047207 */ /* 0x040fe20004000000 */
[----:B------:R-:W-:Y:S01]  /*34e0*/  @!P4 IMAD.MOV R90, RZ, RZ, -R90 ;  /* 0x000000ffff5ac224 */ /* 0x000fe200078e0a5a */
[C---:B------:R-:W-:Y:S01]  /*34f0*/  SEL R6, R2.reuse, R6, !P0 ;  /* 0x0000000602067207 */ /* 0x040fe20004000000 */
[----:B------:R-:W-:Y:S01]  /*3500*/  @!P2 IMAD.MOV R92, RZ, RZ, -R92 ;  /* 0x000000ffff5ca224 */ /* 0x000fe200078e0a5c */
[----:B------:R-:W-:Y:S01]  /*3510*/  SEL R5, R2, R5, !P0 ;  /* 0x0000000502057207 */ /* 0x000fe20004000000 */
[----:B------:R-:W-:Y:S01]  /*3520*/  IMAD R4, R4, UR5, RZ ;  /* 0x0000000504047c24 */ /* 0x000fe2000f8e02ff */
[----:B------:R-:W-:Y:S01]  /*3530*/  SEL R7, R2, R7, !P0 ;  /* 0x0000000702077207 */ /* 0x000fe20004000000 */
[----:B------:R-:W-:Y:S01]  /*3540*/  @!P3 IMAD.MOV R94, RZ, RZ, -R94 ;  /* 0x000000ffff5eb224 */ /* 0x000fe200078e0a5e */
[----:B------:R-:W-:Y:S01]  /*3550*/  LEA R180, P1, R45, UR8, 0x1 ;  /* 0x000000082db47c11 */ /* 0x000fe2000f8208ff */
[----:B------:R-:W-:Y:S01]  /*3560*/  IMAD R6, R6, UR5, RZ ;  /* 0x0000000506067c24 */ /* 0x000fe2000f8e02ff */
[C---:B------:R-:W-:Y:S01]  /*3570*/  SEL R9, R2.reuse, R9, !P0 ;  /* 0x0000000902097207 */ /* 0x040fe20004000000 */
[----:B------:R-:W-:Y:S01]  /*3580*/  IMAD R5, R5, UR5, RZ ;  /* 0x0000000505057c24 */ /* 0x000fe2000f8e02ff */
[C---:B------:R-:W-:Y:S01]  /*3590*/  SEL R10, R2.reuse, R10, !P0 ;  /* 0x0000000a020a7207 */ /* 0x040fe20004000000 */
[----:B------:R-:W-:Y:S01]  /*35a0*/  IMAD R7, R7, UR5, RZ ;  /* 0x0000000507077c24 */ /* 0x000fe2000f8e02ff */
[C---:B------:R-:W-:Y:S01]  /*35b0*/  SEL R11, R2.reuse, R11, !P0 ;  /* 0x0000000b020b7207 */ /* 0x040fe20004000000 */
[----:B------:R-:W-:Y:S01]  /*35c0*/  IMAD R9, R9, UR5, RZ ;  /* 0x0000000509097c24 */ /* 0x000fe2000f8e02ff */
[----:B------:R-:W-:Y:S01]  /*35d0*/  SEL R12, R2, R12, !P0 ;  /* 0x0000000c020c7207 */ /* 0x000fe20004000000 */
[----:B------:R-:W-:Y:S01]  /*35e0*/  IMAD R10, R10, UR5, RZ ;  /* 0x000000050a0a7c24 */ /* 0x000fe2000f8e02ff */
[----:B------:R-:W-:Y:S01]  /*35f0*/  LEA.HI.X.SX32 R181, R45, UR9, 0x1, P1 ;  /* 0x000000092db57c11 */ /* 0x000fe200088f0eff */
[----:B------:R-:W-:Y:S01]  /*3600*/  ULDC.64 UR8, c[0x0][0x218] ;  /* 0x0000860000087ab9 */ /* 0x000fe20000000a00 */
[C---:B------:R-:W-:Y:S01]  /*3610*/  SEL R13, R2.reuse, R13, !P0 ;  /* 0x0000000d020d7207 */ /* 0x040fe20004000000 */
[----:B------:R-:W-:Y:S01]  /*3620*/  IMAD R11, R11, UR5, RZ ;  /* 0x000000050b0b7c24 */ /* 0x000fe2000f8e02ff */
[----:B------:R-:W-:Y:S01]  /*3630*/  SEL R14, R2, R14, !P0 ;  /* 0x0000000e020e7207 */ /* 0x000fe20004000000 */
[----:B------:R-:W-:Y:S01]  /*3640*/  IMAD R12, R12, UR5, RZ ;  /* 0x000000050c0c7c24 */ /* 0x000fe2000f8e02ff */
        /* <DEDUP_REMOVED lines=8> */
[----:B------:R-:W-:Y:S01]  /*36d0*/  SEL R19, R2, R19, !P0 ;  /* 0x0000001302137207 */ /* 0x000fe20004000000 */
[----:B------:R-:W-:Y:S01]  /*36e0*/  IMAD R17, R17, UR5, RZ ;  /* 0x0000000511117c24 */ /* 0x000fe2000f8e02ff */
[----:B------:R-:W-:Y:S01]  /*36f0*/  LEA R152, P6, R4, UR8, 0x1 ;  /* 0x0000000804987c11 */ /* 0x000fe2000f8c08ff */
[----:B------:R-:W-:Y:S01]  /*3700*/  IMAD R18, R18, UR5, RZ ;  /* 0x0000000512127c24 */ /* 0x000fe2000f8e02ff */
[C---:B------:R-:W-:Y:S01]  /*3710*/  SEL R20, R2.reuse, R20, !P0 ;  /* 0x0000001402147207 */ /* 0x040fe20004000000 */
[----:B------:R-:W-:Y:S01]  /*3720*/  IMAD R19, R19, UR5, RZ ;  /* 0x0000000513137c24 */ /* 0x000fe2000f8e02ff */
[----:B------:R-:W-:-:S02]  /*3730*/  SEL R21, R2, R21, !P0 ;  /* 0x0000001502157207 */ /* 0x000fc40004000000 */
        /* <DEDUP_REMOVED lines=94> */
[----:B------:R-:W-:Y:S01]  /*3d20*/  LEA R150, P5, R6, UR8, 0x1 ;  /* 0x0000000806967c11 */ /* 0x000fe2000f8a08ff */
[----:B------:R-:W-:Y:S01]  /*3d30*/  IMAD R92, R92, UR5, RZ ;  /* 0x000000055c5c7c24 */ /* 0x000fe2000f8e02ff */
[----:B------:R-:W-:Y:S01]  /*3d40*/  LEA R148, P3, R5, UR8, 0x1 ;  /* 0x0000000805947c11 */ /* 0x000fe2000f8608ff */
[----:B------:R-:W-:Y:S01]  /*3d50*/  IMAD R163, R2, UR5, RZ ;  /* 0x0000000502a37c24 */ /* 0x000fe2000f8e02ff */
[----:B------:R-:W-:Y:S01]  /*3d60*/  LEA R146, P2, R7, UR8, 0x1 ;  /* 0x0000000807927c11 */ /* 0x000fe2000f8408ff */
[----:B------:R-:W-:Y:S01]  /*3d70*/  ULDC UR5, c[0x0][0x230] ;  /* 0x00008c0000057ab9 */ /* 0x000fe20000000800 */
[----:B------:R-:W-:-:S02]  /*3d80*/  LEA R144, P1, R9, UR8, 0x1 ;  /* 0x0000000809907c11 */ /* 0x000fc4000f8208ff */
[----:B------:R-:W-:Y:S02]  /*3d90*/  LEA R142, P0, R10, UR8, 0x1 ;  /* 0x000000080a8e7c11 */ /* 0x000fe4000f8008ff */
[----:B------:R-:W-:Y:S02]  /*3da0*/  LEA.HI.X.SX32 R153, R4, UR9, 0x1, P6 ;  /* 0x0000000904997c11 */ /* 0x000fe4000b0f0eff */
[----:B------:R-:W-:Y:S02]  /*3db0*/  LEA R140, P4, R11, UR8, 0x1 ;  /* 0x000000080b8c7c11 */ /* 0x000fe4000f8808ff */
[----:B------:R-:W-:Y:S02]  /*3dc0*/  LEA R138, P6, R12, UR8, 0x1 ;  /* 0x000000080c8a7c11 */ /* 0x000fe4000f8c08ff */
[----:B------:R-:W-:Y:S02]  /*3dd0*/  LEA.HI.X.SX32 R151, R6, UR9, 0x1, P5 ;  /* 0x0000000906977c11 */ /* 0x000fe4000a8f0eff */
[----:B------:R-:W-:-:S02]  /*3de0*/  LEA.HI.X.SX32 R149, R5, UR9, 0x1, P3 ;  /* 0x0000000905957c11 */ /* 0x000fc400098f0eff */
[----:B------:R-:W-:Y:S02]  /*3df0*/  LEA.HI.X.SX32 R147, R7, UR9, 0x1, P2 ;  /* 0x0000000907937c11 */ /* 0x000fe400090f0eff */
[----:B------:R-:W-:Y:S02]  /*3e00*/  LEA R136, P5, R13, UR8, 0x1 ;  /* 0x000000080d887c11 */ /* 0x000fe4000f8a08ff */
[----:B------:R-:W-:Y:S02]  /*3e10*/  LEA R134, P3, R14, UR8, 0x1 ;  /* 0x000000080e867c11 */ /* 0x000fe4000f8608ff */
[----:B------:R-:W-:Y:S02]  /*3e20*/  LEA R132, P2, R15, UR8, 0x1 ;  /* 0x000000080f847c11 */ /* 0x000fe4000f8408ff */
[----:B------:R-:W-:Y:S02]  /*3e30*/  LEA.HI.X.SX32 R145, R9, UR9, 0x1, P1 ;  /* 0x0000000909917c11 */ /* 0x000fe400088f0eff */
[----:B------:R-:W-:-:S02]  /*3e40*/  LEA.HI.X.SX32 R143, R10, UR9, 0x1, P0 ;  /* 0x000000090a8f7c11 */ /* 0x000fc400080f0eff */
[----:B------:R-:W-:Y:S02]  /*3e50*/  LEA R130, P1, R16, UR8, 0x1 ;  /* 0x0000000810827c11 */ /* 0x000fe4000f8208ff */
[----:B------:R-:W-:Y:S02]  /*3e60*/  LEA R128, P0, R17, UR8, 0x1 ;  /* 0x0000000811807c11 */ /* 0x000fe4000f8008ff */
[----:B------:R-:W-:Y:S02]  /*3e70*/  LEA.HI.X.SX32 R141, R11, UR9, 0x1, P4 ;  /* 0x000000090b8d7c11 */ /* 0x000fe4000a0f0eff */
[----:B------:R-:W-:Y:S02]  /*3e80*/  LEA.HI.X.SX32 R139, R12, UR9, 0x1, P6 ;  /* 0x000000090c8b7c11 */ /* 0x000fe4000b0f0eff */
[----:B------:R-:W-:Y:S02]  /*3e90*/  LEA R126, P4, R18, UR8, 0x1 ;  /* 0x00000008127e7c11 */ /* 0x000fe4000f8808ff */
[----:B------:R-:W-:-:S02]  /*3ea0*/  LEA R124, P6, R19, UR8, 0x1 ;  /* 0x00000008137c7c11 */ /* 0x000fc4000f8c08ff */
[----:B------:R-:W-:Y:S02]  /*3eb0*/  LEA.HI.X.SX32 R137, R13, UR9, 0x1, P5 ;  /* 0x000000090d897c11 */ /* 0x000fe4000a8f0eff */
[----:B------:R-:W-:Y:S02]  /*3ec0*/  LEA.HI.X.SX32 R135, R14, UR9, 0x1, P3 ;  /* 0x000000090e877c11 */ /* 0x000fe400098f0eff */
[----:B------:R-:W-:Y:S02]  /*3ed0*/  LEA.HI.X.SX32 R133, R15, UR9, 0x1, P2 ;  /* 0x000000090f857c11 */ /* 0x000fe400090f0eff */
[----:B------:R-:W-:Y:S02]  /*3ee0*/  LEA R122, P5, R20, UR8, 0x1 ;  /* 0x00000008147a7c11 */ /* 0x000fe4000f8a08ff */
[----:B------:R-:W-:Y:S02]  /*3ef0*/  LEA R120, P3, R21, UR8, 0x1 ;  /* 0x0000000815787c11 */ /* 0x000fe4000f8608ff */
[----:B------:R-:W-:-:S02]  /*3f00*/  LEA R118, P2, R22, UR8, 0x1 ;  /* 0x0000000816767c11 */ /* 0x000fc4000f8408ff */
[----:B------:R-:W-:Y:S02]  /*3f10*/  LEA.HI.X.SX32 R131, R16, UR9, 0x1, P1 ;  /* 0x0000000910837c11 */ /* 0x000fe400088f0eff */
[----:B------:R-:W-:Y:S02]  /*3f20*/  LEA.HI.X.SX32 R129, R17, UR9, 0x1, P0 ;  /* 0x0000000911817c11 */ /* 0x000fe400080f0eff */
        /* <DEDUP_REMOVED lines=8> */
[----:B------:R-:W-:Y:S02]  /*3fb0*/  LEA.HI.X.SX32 R119, R22, UR9, 0x1, P2 ;  /* 0x0000000916777c11 */ /* 0x000fe400090f0eff */
[----:B------:R-:W-:-:S02]  /*3fc0*/  LEA R108, P5, R27, UR8, 0x1 ;  /* 0x000000081b6c7c11 */ /* 0x000fc4000f8a08ff */
        /* <DEDUP_REMOVED lines=50> */
[----:B------:R-:W-:Y:S02]  /*42f0*/  LEA R24, P4, R66, UR8, 0x1 ;  /* 0x0000000842187c11 */ /* 0x000fe4000f8808ff */
[----:B------:R-:W-:Y:S02]  /*4300*/  LEA R22, P6, R68, UR8, 0x1 ;  /* 0x0000000844167c11 */ /* 0x000fe4000f8c08ff */
[----:B------:R-:W-:Y:S02]  /*4310*/  LOP3.LUT R65, R167, 0x7f, RZ, 0xc0, !PT ;  /* 0x0000007fa7417812 */ /* 0x000fe400078ec0ff */
[----:B------:R-:W-:-:S02]  /*4320*/  LEA.HI.X.SX32 R33, R71, UR9, 0x1, P3 ;  /* 0x0000000947217c11 */ /* 0x000fc400098f0eff */
[----:B------:R-:W-:Y:S01]  /*4330*/  LEA R18, P3, R72, UR8, 0x1 ;  /* 0x0000000848127c11 */ /* 0x000fe2000f8608ff */
[----:B-1----:R-:W-:Y:S01]  /*4340*/  IMAD R65, R65, R166, RZ ;  /* 0x000000a641417224 */ /* 0x002fe200078e02ff */
[----:B------:R-:W-:Y:S01]  /*4350*/  LEA.HI.X.SX32 R29, R75, UR9, 0x1, P1 ;  /* 0x000000094b1d7c11 */ /* 0x000fe200088f0eff */
[----:B------:R-:W-:Y:S01]  /*4360*/  IMAD.SHL.U32 R166, R166, 0x80, RZ ;  /* 0x00000080a6a67824 */ /* 0x000fe200078e00ff */
[----:B------:R-:W-:Y:S01]  /*4370*/  LEA.HI.X.SX32 R27, R64, UR9, 0x1, P0 ;  /* 0x00000009401b7c11 */ /* 0x000fe200080f0eff */
[----:B------:R-:W-:Y:S01]  /*4380*/  IMAD.SHL.U32 R155, R65, 0x2, RZ ;  /* 0x00000002419b7824 */ /* 0x000fe200078e00ff */
[----:B------:R-:W-:Y:S02]  /*4390*/  LEA.HI.X.SX32 R35, R69, UR9, 0x1, P5 ;  /* 0x0000000945237c11 */ /* 0x000fe4000a8f0eff */
[----:B------:R-:W-:Y:S02]  /*43a0*/  LEA.HI.X.SX32 R31, R73, UR9, 0x1, P2 ;  /* 0x00000009491f7c11 */ /* 0x000fe400090f0eff */
[----:B------:R-:W-:-:S02]  /*43b0*/  LEA R14, P1, R76, UR8, 0x1 ;  /* 0x000000084c0e7c11 */ /* 0x000fc4000f8208ff */
[----:B------:R-:W-:Y:S02]  /*43c0*/  LEA R12, P0, R78, UR8, 0x1 ;  /* 0x000000084e0c7c11 */ /* 0x000fe4000f8008ff */
[----:B------:R-:W-:Y:S02]  /*43d0*/  LEA.HI.X.SX32 R25, R66, UR9, 0x1, P4 ;  /* 0x0000000942197c11 */ /* 0x000fe4000a0f0eff */
[----:B------:R-:W-:Y:S02]  /*43e0*/  LEA.HI.X.SX32 R23, R68, UR9, 0x1, P6 ;  /* 0x0000000944177c11 */ /* 0x000fe4000b0f0eff */
[----:B------:R-:W-:Y:S02]  /*43f0*/  CS2R R68, SRZ ;  /* 0x0000000000447805 */ /* 0x000fe4000001ff00 */
[----:B------:R-:W-:Y:S02]  /*4400*/  LEA R20, P5, R70, UR8, 0x1 ;  /* 0x0000000846147c11 */ /* 0x000fe4000f8a08ff */
[----:B------:R-:W-:-:S02]  /*4410*/  LEA R16, P2, R74, UR8, 0x1 ;  /* 0x000000084a107c11 */ /* 0x000fc4000f8408ff */
[----:B------:R-:W-:Y:S02]  /*4420*/  LEA R10, P4, R80, UR8, 0x1 ;  /* 0x00000008500a7c11 */ /* 0x000fe4000f8808ff */
[----:B------:R-:W-:Y:S02]  /*4430*/  LEA R8, P6, R77, UR8, 0x1 ;  /* 0x000000084d087c11 */ /* 0x000fe4000f8c08ff */
[----:B------:R-:W-:Y:S02]  /*4440*/  LEA.HI.X.SX32 R19, R72, UR9, 0x1, P3 ;  /* 0x0000000948137c11 */ /* 0x000fe400098f0eff */
[----:B------:R-:W-:Y:S02]  /*4450*/  LEA.HI.X.SX32 R15, R76, UR9, 0x1, P1 ;  /* 0x000000094c0f7c11 */ /* 0x000fe400088f0eff */
[----:B------:R-:W-:Y:S02]  /*4460*/  LEA.HI.X.SX32 R13, R78, UR9, 0x1, P0 ;  /* 0x000000094e0d7c11 */ /* 0x000fe400080f0eff */
[----:B------:R-:W-:-:S02]  /*4470*/  LOP3.LUT R64, R174, 0x10, RZ, 0xfc, !PT ;  /* 0x00000010ae407812 */ /* 0x000fc400078efcff */
[C---:B------:R-:W-:Y:S02]  /*4480*/  LOP3.LUT R66, R174.reuse, 0x40, RZ, 0xfc, !PT ;  /* 0x00000040ae427812 */ /* 0x040fe400078efcff */
[C---:B------:R-:W-:Y:S01]  /*4490*/  LOP3.LUT R72, R174.reuse, 0x60, RZ, 0xfc, !PT ;  /* 0x00000060ae487812 */ /* 0x040fe200078efcff */
[-C--:B------:R-:W-:Y:S01]  /*44a0*/  IMAD R174, R174, R165.reuse, RZ ;  /* 0x000000a5aeae7224 */ /* 0x080fe200078e02ff */
[----:B------:R-:W-:Y:S01]  /*44b0*/  LEA.HI.X.SX32 R21, R70, UR9, 0x1, P5 ;  /* 0x0000000946157c11 */ /* 0x000fe2000a8f0eff */
[-C--:B------:R-:W-:Y:S01]  /*44c0*/  IMAD R171, R66, R165.reuse, RZ ;  /* 0x000000a542ab7224 */ /* 0x080fe200078e02ff */
[----:B------:R-:W-:Y:S01]  /*44d0*/  LEA.HI.X.SX32 R17, R74, UR9, 0x1, P2 ;  /* 0x000000094a117c11 */ /* 0x000fe200090f0eff */
[-C--:B------:R-:W-:Y:S01]  /*44e0*/  IMAD R173, R72, R165.reuse, RZ ;  /* 0x000000a548ad7224 */ /* 0x080fe200078e02ff */
[----:B------:R-:W-:Y:S01]  /*44f0*/  LEA R158, P1, R88, UR8, 0x1 ;  /* 0x00000008589e7c11 */ /* 0x000fe2000f8208ff */
[----:B------:R-:W-:Y:S01]  /*4500*/  IMAD R169, R64, R165, RZ ;  /* 0x000000a540a97224 */ /* 0x000fe200078e02ff */
[----:B------:R-:W-:-:S02]  /*4510*/  LEA R160, P0, R90, UR8, 0x1 ;  /* 0x000000085aa07c11 */ /* 0x000fc4000f8008ff */
[----:B------:R-:W-:Y:S02]  /*4520*/  CS2R R70, SRZ ;  /* 0x0000000000467805 */ /* 0x000fe4000001ff00 */
[----:B------:R-:W-:Y:S01]  /*4530*/  LEA.HI.X.SX32 R11, R80, UR9, 0x1, P4 ;  /* 0x00000009500b7c11 */ /* 0x000fe2000a0f0eff */
[----:B------:R-:W-:Y:S01]  /*4540*/  IMAD.SHL.U32 R165, R165, 0x80, RZ ;  /* 0x00000080a5a57824 */ /* 0x000fe200078e00ff */
[----:B------:R-:W-:Y:S02]  /*4550*/  LEA.HI.X.SX32 R9, R77, UR9, 0x1, P6 ;  /* 0x000000094d097c11 */ /* 0x000fe4000b0f0eff */
[----:B------:R-:W-:Y:S02]  /*4560*/  LEA R6, P5, R82, UR8, 0x1 ;  /* 0x0000000852067c11 */ /* 0x000fe4000f8a08ff */
[----:B------:R-:W-:Y:S02]  /*4570*/  LEA R4, P3, R84, UR8, 0x1 ;  /* 0x0000000854047c11 */ /* 0x000fe4000f8608ff */
[----:B------:R-:W-:-:S02]  /*4580*/  LEA R2, P2, R86, UR8, 0x1 ;  /* 0x0000000856027c11 */ /* 0x000fc4000f8408ff */
[----:B------:R-:W-:Y:S02]  /*4590*/  LEA R162, P4, R92, UR8, 0x1 ;  /* 0x000000085ca27c11 */ /* 0x000fe4000f8808ff */
[----:B------:R-:W-:Y:S02]  /*45a0*/  LEA R164, P6, R163, UR8, 0x1 ;  /* 0x00000008a3a47c11 */ /* 0x000fe4000f8c08ff */
[----:B------:R-:W-:Y:S02]  /*45b0*/  SHF.R.S32.HI R156, RZ, 0x1f, R65 ;  /* 0x0000001fff9c7819 */ /* 0x000fe40000011441 */
[----:B------:R-:W-:Y:S02]  /*45c0*/  LEA.HI.X.SX32 R157, R88, UR9, 0x1, P1 ;  /* 0x00000009589d7c11 */ /* 0x000fe400088f0eff */
[----:B------:R-:W-:Y:S02]  /*45d0*/  CS2R R88, SRZ ;  /* 0x0000000000587805 */ /* 0x000fe4000001ff00 */
[----:B------:R-:W-:-:S02]  /*45e0*/  LEA.HI.X.SX32 R159, R90, UR9, 0x1, P0 ;  /* 0x000000095a9f7c11 */ /* 0x000fc400080f0eff */
[----:B------:R-:W-:Y:S02]  /*45f0*/  CS2R R90, SRZ ;  /* 0x00000000005a7805 */ /* 0x000fe4000001ff00 */
[----:B------:R-:W-:Y:S02]  /*4600*/  LEA.HI.X.SX32 R7, R82, UR9, 0x1, P5 ;  /* 0x0000000952077c11 */ /* 0x000fe4000a8f0eff */
[----:B------:R-:W-:Y:S02]  /*4610*/  LEA.HI.X.SX32 R5, R84, UR9, 0x1, P3 ;  /* 0x0000000954057c11 */ /* 0x000fe400098f0eff */
[----:B------:R-:W-:Y:S02]  /*4620*/  LEA.HI.X.SX32 R3, R86, UR9, 0x1, P2 ;  /* 0x0000000956037c11 */ /* 0x000fe400090f0eff */
[----:B------:R-:W-:Y:S02]  /*4630*/  LEA.HI.X.SX32 R161, R92, UR9, 0x1, P4 ;  /* 0x000000095ca17c11 */ /* 0x000fe4000a0f0eff */
[----:B------:R-:W-:-:S02]  /*4640*/  LEA.HI.X.SX32 R163, R163, UR9, 0x1, P6 ;  /* 0x00000009a3a37c11 */ /* 0x000fc4000b0f0eff */
[----:B------:R-:W-:-:S07]  /*4650*/  SHF.L.U64.HI R156, R65, 0x1, R156 ;  /* 0x00000001419c7819 */ /* 0x000fce000001029c */
.L_x_1:
[C---:B------:R-:W-:Y:S01]  /*4660*/  LEA.HI R64, R167.reuse, 0x30, RZ, 0x1c ;  /* 0x00000030a7407811 */ /* 0x040fe200078fe0ff */
[--C-:B------:R-:W-:Y:S01]  /*4670*/  IMAD.WIDE R66, R176, 0x2, R180.reuse ;  /* 0x00000002b0427825 */ /* 0x100fe200078e02b4 */
[----:B------:R-:W-:Y:S02]  /*4680*/  LEA.HI R65, R167, 0x70, RZ, 0x1c ;  /* 0x00000070a7417811 */ /* 0x000fe400078fe0ff */
[----:B------:R-:W-:Y:S02]  /*4690*/  ISETP.GE.AND P1, PT, R64, UR5, PT ;  /* 0x0000000540007c0c */ /* 0x000fe4000bf26270 */
[----:B------:R-:W-:Y:S01]  /*46a0*/  ISETP.GE.AND P2, PT, R65, UR5, PT ;  /* 0x0000000541007c0c */ /* 0x000fe2000bf46270 */
[----:B------:R-:W-:Y:S01]  /*46b0*/  IMAD.WIDE R64, R175, 0x2, R180 ;  /* 0x00000002af407825 */ /* 0x000fe200078e02b4 */
[----:B------:R-:W-:Y:S02]  /*46c0*/  SHF.R.U32.HI R72, RZ, 0x4, R167 ;  /* 0x00000004ff487819 */ /* 0x000fe400000116a7 */
[----:B------:R-:W-:-:S02]  /*46d0*/  PRMT R236, RZ, 0x7610, R236 ;  /* 0x00007610ffec7816 */ /* 0x000fc400000000ec */
[----:B------:R-:W-:Y:S02]  /*46e0*/  LOP3.LUT R73, R167, 0x7f, RZ, 0xc0, !PT ;  /* 0x0000007fa7497812 */ /* 0x000fe400078ec0ff */
[----:B------:R-:W-:Y:S02]  /*46f0*/  SGXT.U32 R72, R72, 0x4 ;  /* 0x000000044848781a */ /* 0x000fe40000000000 */
[----:B------:R-:W-:Y:S01]  /*4700*/  PRMT R232, RZ, 0x7610, R232 ;  /* 0x00007610ffe87816 */ /* 0x000fe200000000e8 */
[----:B------:R0:W2:Y:S01]  /*4710*/  @!P1 LDG.E.U16 R236, desc[UR6][R64.64] ;  /* 0x0000000640ec9981 */ /* 0x0000a2000c1e1500 */
[----:B------:R-:W-:Y:S02]  /*4720*/  ISETP.GE.AND P0, PT, R73, UR5, PT ;  /* 0x0000000549007c0c */ /* 0x000fe4000bf06270 */
[C---:B------:R-:W-:Y:S02]  /*4730*/  LOP3.LUT R73, R72.reuse, 0x10, RZ, 0xfc, !PT ;  /* 0x0000001048497812 */ /* 0x040fe400078efcff */
[C---:B------:R-:W-:Y:S01]  /*4740*/  LOP3.LUT R74, R72.reuse, 0x20, RZ, 0xfc, !PT ;  /* 0x00000020484a7812 */ /* 0x040fe200078efcff */
[----:B------:R1:W3:Y:S01]  /*4750*/  @!P2 LDG.E.U16 R232, desc[UR6][R66.64] ;  /* 0x0000000642e8a981 */ /* 0x0002e2000c1e1500 */
[----:B------:R-:W-:-:S02]  /*4760*/  LOP3.LUT R75, R72, 0x40, RZ, 0xfc, !PT ;  /* 0x00000040484b7812 */ /* 0x000fc400078efcff */
[C---:B------:R-:W-:Y:S02]  /*4770*/  ISETP.GE.AND P3, PT, R72.reuse, UR5, PT ;  /* 0x0000000548007c0c */ /* 0x040fe4000bf66270 */
[C---:B0-----:R-:W-:Y:S02]  /*4780*/  LOP3.LUT R64, R72.reuse, 0x50, RZ, 0xfc, !PT ;  /* 0x0000005048407812 */ /* 0x041fe400078efcff */
[----:B------:R-:W-:Y:S02]  /*4790*/  LOP3.LUT R72, R72, 0x60, RZ, 0xfc, !PT ;  /* 0x0000006048487812 */ /* 0x000fe400078efcff */
[----:B------:R-:W-:Y:S02]  /*47a0*/  ISETP.GE.AND P4, PT, R73, UR5, PT ;  /* 0x0000000549007c0c */ /* 0x000fe4000bf86270 */
[----:B------:R-:W-:Y:S02]  /*47b0*/  ISETP.GE.AND P5, PT, R74, UR5, PT ;  /* 0x000000054a007c0c */ /* 0x000fe4000bfa6270 */
[----:B------:R-:W-:-:S02]  /*47c0*/  ISETP.GE.AND P1, PT, R75, UR5, PT ;  /* 0x000000054b007c0c */ /* 0x000fc4000bf26270 */
[----:B------:R-:W-:Y:S02]  /*47d0*/  ISETP.GE.AND P2, PT, R64, UR5, PT ;  /* 0x0000000540007c0c */ /* 0x000fe4000bf46270 */
[----:B------:R-:W-:Y:S01]  /*47e0*/  ISETP.GE.AND P6, PT, R72, UR5, PT ;  /* 0x0000000548007c0c */ /* 0x000fe2000bfc6270 */
[----:B------:R-:W-:Y:S01]  /*47f0*/  IMAD.WIDE R74, R174, 0x2, R180 ;  /* 0x00000002ae4a7825 */ /* 0x000fe200078e02b4 */
[----:B------:R-:W-:Y:S02]  /*4800*/  PRMT R238, RZ, 0x7610, R238 ;  /* 0x00007610ffee7816 */ /* 0x000fe400000000ee */
[----:B------:R-:W-:Y:S01]  /*4810*/  PRMT R81, RZ, 0x7610, R81 ;  /* 0x00007610ff517816 */ /* 0x000fe20000000051 */
[----:B------:R-:W-:Y:S01]  /*4820*/  IMAD.WIDE R76, R169, 0x2, R180 ;  /* 0x00000002a94c7825 */ /* 0x000fe200078e02b4 */
[----:B------:R-:W-:Y:S02]  /*4830*/  PRMT R237, RZ, 0x7610, R237 ;  /* 0x00007610ffed7816 */ /* 0x000fe400000000ed */
[----:B------:R-:W-:Y:S01]  /*4840*/  PRMT R235, RZ, 0x7610, R235 ;  /* 0x00007610ffeb7816 */ /* 0x000fe200000000eb */
[----:B------:R-:W-:Y:S01]  /*4850*/  IMAD.WIDE R78, R170, 0x2, R180 ;  /* 0x00000002aa4e7825 */ /* 0x000fe200078e02b4 */
[----:B------:R-:W-:Y:S01]  /*4860*/  PRMT R234, RZ, 0x7610, R234 ;  /* 0x00007610ffea7816 */ /* 0x000fe200000000ea */
[----:B------:R-:W4:Y:S01]  /*4870*/  @!P3 LDG.E.U16 R81, desc[UR6][R74.64] ;  /* 0x000000064a51b981 */ /* 0x000f22000c1e1500 */
[----:B------:R-:W-:Y:S01]  /*4880*/  PRMT R233, RZ, 0x7610, R233 ;  /* 0x00007610ffe97816 */ /* 0x000fe200000000e9 */
[----:B------:R-:W-:-:S02]  /*4890*/  IMAD.WIDE R64, R171, 0x2, R180 ;  /* 0x00000002ab407825 */ /* 0x000fc400078e02b4 */
[----:B------:R0:W5:Y:S02]  /*48a0*/  @!P4 LDG.E.U16 R238, desc[UR6][R76.64] ;  /* 0x000000064ceec981 */ /* 0x000164000c1e1500 */
[--C-:B-1----:R-:W-:Y:S02]  /*48b0*/  IMAD.WIDE R66, R172, 0x2, R180.reuse ;  /* 0x00000002ac427825 */ /* 0x102fe400078e02b4 */
[----:B------:R-:W2:Y:S02]  /*48c0*/  @!P5 LDG.E.U16 R237, desc[UR6][R78.64] ;  /* 0x000000064eedd981 */ /* 0x000ea4000c1e1500 */
[----:B------:R-:W-:Y:S02]  /*48d0*/  IMAD.WIDE R72, R173, 0x2, R180 ;  /* 0x00000002ad487825 */ /* 0x000fe400078e02b4 */
[----:B------:R1:W3:Y:S04]  /*48e0*/  @!P1 LDG.E.U16 R235, desc[UR6][R64.64] ;  /* 0x0000000640eb9981 */ /* 0x0002e8000c1e1500 */
[----:B------:R-:W3:Y:S04]  /*48f0*/  @!P2 LDG.E.U16 R234, desc[UR6][R66.64] ;  /* 0x0000000642eaa981 */ /* 0x000ee8000c1e1500 */
[----:B------:R1:W3:Y:S01]  /*4900*/  @!P6 LDG.E.U16 R233, desc[UR6][R72.64] ;  /* 0x0000000648e9e981 */ /* 0x0002e2000c1e1500 */
[----:B------:R-:W-:-:S02]  /*4910*/  IADD3 RZ, P3, R56, R155, RZ ;  /* 0x0000009b38ff7210 */ /* 0x000fc40007f7e0ff */
[-C--:B------:R-:W-:Y:S02]  /*4920*/  IADD3 RZ, P2, R60, R155.reuse, RZ ;  /* 0x0000009b3cff7210 */ /* 0x080fe40007f5e0ff */
[-C--:B------:R-:W-:Y:S01]  /*4930*/  IADD3 RZ, P1, R62, R155.reuse, RZ ;  /* 0x0000009b3eff7210 */ /* 0x080fe20007f3e0ff */
[----:B0-----:R-:W-:Y:S01]  /*4940*/  IMAD.X R77, R57, 0x1, R156, P3 ;  /* 0x00000001394d7824 */ /* 0x001fe200018e069c */
[-C--:B------:R-:W-:Y:S01]  /*4950*/  IADD3 RZ, P3, R58, R155.reuse, RZ ;  /* 0x0000009b3aff7210 */ /* 0x080fe20007f7e0ff */
[----:B------:R-:W-:Y:S01]  /*4960*/  IMAD.IADD R76, R56, 0x1, R155 ;  /* 0x00000001384c7824 */ /* 0x000fe200078e029b */
[----:B------:R-:W-:Y:S01]  /*4970*/  PRMT R184, RZ, 0x7610, R184 ;  /* 0x00007610ffb87816 */ /* 0x000fe200000000b8 */
[----:B------:R-:W-:Y:S01]  /*4980*/  BAR.SYNC.DEFER_BLOCKING 0x0 ;  /* 0x0000000000007b1d */ /* 0x000fe20000010000 */
[----:B------:R-:W-:Y:S01]  /*4990*/  PRMT R231, RZ, 0x7610, R231 ;  /* 0x00007610ffe77816 */ /* 0x000fe200000000e7 */
[--C-:B-1----:R-:W-:Y:S02]  /*49a0*/  IMAD.IADD R64, R58, 0x1, R155.reuse ;  /* 0x000000013a407824 */ /* 0x102fe400078e029b */
[--C-:B------:R-:W-:Y:S01]  /*49b0*/  IMAD.X R65, R59, 0x1, R156.reuse, P3 ;  /* 0x000000013b417824 */ /* 0x100fe200018e069c */
[-C--:B------:R-:W-:Y:S01]  /*49c0*/  IADD3 RZ, P3, R96, R155.reuse, RZ ;  /* 0x0000009b60ff7210 */ /* 0x080fe20007f7e0ff */
[--C-:B------:R-:W-:Y:S01]  /*49d0*/  IMAD.X R75, R61, 0x1, R156.reuse, P2 ;  /* 0x000000013d4b7824 */ /* 0x100fe200010e069c */
[-C--:B------:R-:W-:Y:S01]  /*49e0*/  IADD3 RZ, P2, R98, R155.reuse, RZ ;  /* 0x0000009b62ff7210 */ /* 0x080fe20007f5e0ff */
[----:B------:R-:W-:Y:S01]  /*49f0*/  IMAD.X R73, R63, 0x1, R156, P1 ;  /* 0x000000013f497824 */ /* 0x000fe200008e069c */
[-C--:B------:R-:W-:Y:S01]  /*4a00*/  IADD3 RZ, P1, R100, R155.reuse, RZ ;  /* 0x0000009b64ff7210 */ /* 0x080fe20007f3e0ff */
[--C-:B------:R-:W-:Y:S01]  /*4a10*/  IMAD.IADD R74, R60, 0x1, R155.reuse ;  /* 0x000000013c4a7824 */ /* 0x100fe200078e029b */
[----:B------:R-:W-:Y:S01]  /*4a20*/  PRMT R216, RZ, 0x7610, R216 ;  /* 0x00007610ffd87816 */ /* 0x000fe200000000d8 */
[--C-:B------:R-:W-:Y:S01]  /*4a30*/  IMAD.IADD R72, R62, 0x1, R155.reuse ;  /* 0x000000013e487824 */ /* 0x100fe200078e029b */
[----:B------:R-:W-:Y:S01]  /*4a40*/  PRMT R200, RZ, 0x7610, R200 ;  /* 0x00007610ffc87816 */ /* 0x000fe200000000c8 */
[----:B------:R-:W-:Y:S01]  /*4a50*/  IMAD.IADD R66, R96, 0x1, R155 ;  /* 0x0000000160427824 */ /* 0x000fe200078e029b */
[----:B------:R-:W-:Y:S01]  /*4a60*/  PRMT R183, RZ, 0x7610, R183 ;  /* 0x00007610ffb77816 */ /* 0x000fe200000000b7 */
[----:B------:R-:W-:Y:S01]  /*4a70*/  IMAD.X R67, R97, 0x1, R156, P3 ;  /* 0x0000000161437824 */ /* 0x000fe200018e069c */
[----:B------:R-:W-:Y:S01]  /*4a80*/  IADD3 RZ, P3, R102, R155, RZ ;  /* 0x0000009b66ff7210 */ /* 0x000fe20007f7e0ff */
[----:B------:R0:W3:Y:S04]  /*4a90*/  @!P0 LDG.E.U16 R184, desc[UR6][R76.64] ;  /* 0x000000064cb88981 */ /* 0x0000e8000c1e1500 */
[----:B------:R1:W3:Y:S01]  /*4aa0*/  @!P0 LDG.E.U16 R231, desc[UR6][R64.64] ;  /* 0x0000000640e78981 */ /* 0x0002e2000c1e1500 */
[----:B------:R-:W-:-:S02]  /*4ab0*/  PRMT R230, RZ, 0x7610, R230 ;  /* 0x00007610ffe67816 */ /* 0x000fc400000000e6 */
[----:B------:R-:W-:Y:S01]  /*4ac0*/  PRMT R215, RZ, 0x7610, R215 ;  /* 0x00007610ffd77816 */ /* 0x000fe200000000d7 */
[----:B------:R1:W3:Y:S01]  /*4ad0*/  @!P0 LDG.E.U16 R216, desc[UR6][R74.64] ;  /* 0x000000064ad88981 */ /* 0x0002e2000c1e1500 */
[--C-:B0-----:R-:W-:Y:S01]  /*4ae0*/  IMAD.X R77, R99, 0x1, R156.reuse, P2 ;  /* 0x00000001634d7824 */ /* 0x101fe200010e069c */
[-C--:B------:R-:W-:Y:S02]  /*4af0*/  IADD3 RZ, P2, R104, R155.reuse, RZ ;  /* 0x0000009b68ff7210 */ /* 0x080fe40007f5e0ff */
[----:B------:R0:W3:Y:S01]  /*4b00*/  @!P0 LDG.E.U16 R200, desc[UR6][R72.64] ;  /* 0x0000000648c88981 */ /* 0x0000e2000c1e1500 */
[----:B-1----:R-:W-:Y:S01]  /*4b10*/  IMAD.X R65, R101, 0x1, R156, P1 ;  /* 0x0000000165417824 */ /* 0x002fe200008e069c */
[----:B------:R-:W-:Y:S02]  /*4b20*/  IADD3 RZ, P1, R106, R155, RZ ;  /* 0x0000009b6aff7210 */ /* 0x000fe40007f3e0ff */
[----:B------:R1:W3:Y:S01]  /*4b30*/  @!P0 LDG.E.U16 R183, desc[UR6][R66.64] ;  /* 0x0000000642b78981 */ /* 0x0002e2000c1e1500 */
[----:B------:R-:W-:Y:S01]  /*4b40*/  PRMT R199, RZ, 0x7610, R199 ;  /* 0x00007610ffc77816 */ /* 0x000fe200000000c7 */
[----:B------:R-:W-:-:S02]  /*4b50*/  IMAD.IADD R76, R98, 0x1, R155 ;  /* 0x00000001624c7824 */ /* 0x000fc400078e029b */
[--C-:B------:R-:W-:Y:S02]  /*4b60*/  IMAD.IADD R64, R100, 0x1, R155.reuse ;  /* 0x0000000164407824 */ /* 0x100fe400078e029b */
[--C-:B------:R-:W-:Y:S01]  /*4b70*/  IMAD.IADD R74, R102, 0x1, R155.reuse ;  /* 0x00000001664a7824 */ /* 0x100fe200078e029b */
[----:B------:R1:W3:Y:S01]  /*4b80*/  @!P0 LDG.E.U16 R230, desc[UR6][R76.64] ;  /* 0x000000064ce68981 */ /* 0x0002e2000c1e1500 */
[--C-:B------:R-:W-:Y:S01]  /*4b90*/  IMAD.X R75, R103, 0x1, R156.reuse, P3 ;  /* 0x00000001674b7824 */ /* 0x100fe200018e069c */
[-C--:B------:R-:W-:Y:S01]  /*4ba0*/  IADD3 RZ, P3, R108, R155.reuse, RZ ;  /* 0x0000009b6cff7210 */ /* 0x080fe20007f7e0ff */
[--C-:B0-----:R-:W-:Y:S01]  /*4bb0*/  IMAD.X R73, R105, 0x1, R156.reuse, P2 ;  /* 0x0000000169497824 */ /* 0x101fe200010e069c */
[-C--:B------:R-:W-:Y:S01]  /*4bc0*/  IADD3 RZ, P2, R110, R155.reuse, RZ ;  /* 0x0000009b6eff7210 */ /* 0x080fe20007f5e0ff */
[----:B-1----:R-:W-:Y:S01]  /*4bd0*/  IMAD.X R67, R107, 0x1, R156, P1 ;  /* 0x000000016b437824 */ /* 0x002fe200008e069c */
[----:B------:R-:W-:Y:S01]  /*4be0*/  IADD3 RZ, P1, R112, R155, RZ ;  /* 0x0000009b70ff7210 */ /* 0x000fe20007f3e0ff */
[----:B------:R0:W3:Y:S01]  /*4bf0*/  @!P0 LDG.E.U16 R215, desc[UR6][R64.64] ;  /* 0x0000000640d78981 */ /* 0x0000e2000c1e1500 */
[----:B------:R-:W-:Y:S01]  /*4c00*/  PRMT R182, RZ, 0x7610, R182 ;  /* 0x00007610ffb67816 */ /* 0x000fe200000000b6 */
[----:B------:R-:W-:Y:S01]  /*4c10*/  IMAD.IADD R72, R104, 0x1, R155 ;  /* 0x0000000168487824 */ /* 0x000fe200078e029b */
[----:B------:R-:W-:Y:S01]  /*4c20*/  PRMT R229, RZ, 0x7610, R229 ;  /* 0x00007610ffe57816 */ /* 0x000fe200000000e5 */
[----:B------:R1:W3:Y:S01]  /*4c30*/  @!P0 LDG.E.U16 R199, desc[UR6][R74.64] ;  /* 0x000000064ac78981 */ /* 0x0002e2000c1e1500 */
[----:B------:R-:W-:Y:S01]  /*4c40*/  PRMT R214, RZ, 0x7610, R214 ;  /* 0x00007610ffd67816 */ /* 0x000fe200000000d6 */
[----:B------:R-:W-:-:S02]  /*4c50*/  IMAD.IADD R66, R106, 0x1, R155 ;  /* 0x000000016a427824 */ /* 0x000fc400078e029b */
[--C-:B------:R-:W-:Y:S01]  /*4c60*/  IMAD.X R77, R111, 0x1, R156.reuse, P2 ;  /* 0x000000016f4d7824 */ /* 0x100fe200010e069c */
[-C--:B------:R-:W-:Y:S01]  /*4c70*/  IADD3 RZ, P2, R116, R155.reuse, RZ ;  /* 0x0000009b74ff7210 */ /* 0x080fe20007f5e0ff */
[--C-:B0-----:R-:W-:Y:S01]  /*4c80*/  IMAD.IADD R64, R108, 0x1, R155.reuse ;  /* 0x000000016c407824 */ /* 0x101fe200078e029b */
[----:B------:R0:W3:Y:S01]  /*4c90*/  @!P0 LDG.E.U16 R182, desc[UR6][R72.64] ;  /* 0x0000000648b68981 */ /* 0x0000e2000c1e1500 */
[--C-:B------:R-:W-:Y:S01]  /*4ca0*/  IMAD.X R65, R109, 0x1, R156.reuse, P3 ;  /* 0x000000016d417824 */ /* 0x100fe200018e069c */
[-C--:B------:R-:W-:Y:S01]  /*4cb0*/  IADD3 RZ, P3, R114, R155.reuse, RZ ;  /* 0x0000009b72ff7210 */ /* 0x080fe20007f7e0ff */
[----:B-1----:R-:W-:Y:S01]  /*4cc0*/  IMAD.X R75, R113, 0x1, R156, P1 ;  /* 0x00000001714b7824 */ /* 0x002fe200008e069c */
[-C--:B------:R-:W-:Y:S01]  /*4cd0*/  IADD3 RZ, P1, R118, R155.reuse, RZ ;  /* 0x0000009b76ff7210 */ /* 0x080fe20007f3e0ff */
[----:B------:R1:W3:Y:S01]  /*4ce0*/  @!P0 LDG.E.U16 R229, desc[UR6][R66.64] ;  /* 0x0000000642e58981 */ /* 0x0002e2000c1e1500 */
[----:B------:R-:W-:Y:S01]  /*4cf0*/  PRMT R198, RZ, 0x7610, R198 ;  /* 0x00007610ffc67816 */ /* 0x000fe200000000c6 */
[----:B------:R-:W-:Y:S01]  /*4d00*/  IMAD.IADD R76, R110, 0x1, R155 ;  /* 0x000000016e4c7824 */ /* 0x000fe200078e029b */
[----:B------:R-:W-:Y:S01]  /*4d10*/  PRMT R95, RZ, 0x7610, R95 ;  /* 0x00007610ff5f7816 */ /* 0x000fe2000000005f */
[----:B------:R1:W3:Y:S01]  /*4d20*/  @!P0 LDG.E.U16 R214, desc[UR6][R64.64] ;  /* 0x0000000640d68981 */ /* 0x0002e2000c1e1500 */
[----:B------:R-:W-:Y:S01]  /*4d30*/  IMAD.IADD R74, R112, 0x1, R155 ;  /* 0x00000001704a7824 */ /* 0x000fe200078e029b */
[----:B------:R-:W-:Y:S01]  /*4d40*/  PRMT R228, RZ, 0x7610, R228 ;  /* 0x00007610ffe47816 */ /* 0x000fe200000000e4 */
[--C-:B0-----:R-:W-:Y:S01]  /*4d50*/  IMAD.X R73, R115, 0x1, R156.reuse, P3 ;  /* 0x0000000173497824 */ /* 0x101fe200018e069c */
[----:B------:R-:W-:Y:S01]  /*4d60*/  PRMT R213, RZ, 0x7610, R213 ;  /* 0x00007610ffd57816 */ /* 0x000fe200000000d5 */
[----:B------:R-:W-:Y:S01]  /*4d70*/  IMAD.IADD R72, R114, 0x1, R155 ;  /* 0x0000000172487824 */ /* 0x000fe200078e029b */
[----:B------:R-:W-:Y:S01]  /*4d80*/  PRMT R197, RZ, 0x7610, R197 ;  /* 0x00007610ffc57816 */ /* 0x000fe200000000c5 */
[--C-:B-1----:R-:W-:Y:S01]  /*4d90*/  IMAD.X R67, R117, 0x1, R156.reuse, P2 ;  /* 0x0000000175437824 */ /* 0x102fe200010e069c */
[-C--:B------:R-:W-:Y:S01]  /*4da0*/  IADD3 RZ, P3, R120, R155.reuse, RZ ;  /* 0x0000009b78ff7210 */ /* 0x080fe20007f7e0ff */
[--C-:B------:R-:W-:Y:S01]  /*4db0*/  IMAD.IADD R66, R116, 0x1, R155.reuse ;  /* 0x0000000174427824 */ /* 0x100fe200078e029b */
[-C--:B------:R-:W-:Y:S01]  /*4dc0*/  IADD3 RZ, P2, R122, R155.reuse, RZ ;  /* 0x0000009b7aff7210 */ /* 0x080fe20007f5e0ff */
[----:B------:R-:W-:Y:S01]  /*4dd0*/  IMAD.X R65, R119, 0x1, R156, P1 ;  /* 0x0000000177417824 */ /* 0x000fe200008e069c */
[----:B------:R-:W-:Y:S01]  /*4de0*/  IADD3 RZ, P1, R124, R155, RZ ;  /* 0x0000009b7cff7210 */ /* 0x000fe20007f3e0ff */
[----:B------:R-:W-:Y:S01]  /*4df0*/  IMAD.IADD R64, R118, 0x1, R155 ;  /* 0x0000000176407824 */ /* 0x000fe200078e029b */
[----:B------:R0:W3:Y:S01]  /*4e00*/  @!P0 LDG.E.U16 R198, desc[UR6][R76.64] ;  /* 0x000000064cc68981 */ /* 0x0000e2000c1e1500 */
[----:B------:R-:W-:Y:S01]  /*4e10*/  PRMT R94, RZ, 0x7610, R94 ;  /* 0x00007610ff5e7816 */ /* 0x000fe2000000005e */
[----:B------:R-:W-:Y:S01]  /*4e20*/  IMAD.X R79, R121, 0x1, R156, P3 ;  /* 0x00000001794f7824 */ /* 0x000fe200018e069c */
[----:B------:R-:W-:Y:S01]  /*4e30*/  PRMT R227, RZ, 0x7610, R227 ;  /* 0x00007610ffe37816 */ /* 0x000fe200000000e3 */
[----:B------:R1:W3:Y:S01]  /*4e40*/  @!P0 LDG.E.U16 R95, desc[UR6][R74.64] ;  /* 0x000000064a5f8981 */ /* 0x0002e2000c1e1500 */
[----:B------:R-:W-:Y:S01]  /*4e50*/  PRMT R212, RZ, 0x7610, R212 ;  /* 0x00007610ffd47816 */ /* 0x000fe200000000d4 */
[----:B------:R-:W-:-:S02]  /*4e60*/  IMAD.IADD R78, R120, 0x1, R155 ;  /* 0x00000001784e7824 */ /* 0x000fc400078e029b */
[----:B------:R1:W3:Y:S01]  /*4e70*/  @!P0 LDG.E.U16 R228, desc[UR6][R72.64] ;  /* 0x0000000648e48981 */ /* 0x0002e2000c1e1500 */
[----:B0-----:R-:W-:-:S03]  /*4e80*/  IMAD.X R77, R123, 0x1, R156, P2 ;  /* 0x000000017b4d7824 */ /* 0x001fc600010e069c */
[----:B------:R0:W3:Y:S01]  /*4e90*/  @!P0 LDG.E.U16 R213, desc[UR6][R66.64] ;  /* 0x0000000642d58981 */ /* 0x0000e2000c1e1500 */
[--C-:B------:R-:W-:Y:S02]  /*4ea0*/  IMAD.IADD R76, R122, 0x1, R155.reuse ;  /* 0x000000017a4c7824 */ /* 0x100fe400078e029b */
[----:B-1----:R-:W-:Y:S01]  /*4eb0*/  IMAD.X R75, R125, 0x1, R156, P1 ;  /* 0x000000017d4b7824 */ /* 0x002fe200008e069c */
[----:B------:R1:W3:Y:S01]  /*4ec0*/  @!P0 LDG.E.U16 R197, desc[UR6][R64.64] ;  /* 0x0000000640c58981 */ /* 0x0002e2000c1e1500 */
[----:B------:R-:W-:Y:S01]  /*4ed0*/  IMAD.IADD R74, R124, 0x1, R155 ;  /* 0x000000017c4a7824 */ /* 0x000fe200078e029b */
[-C--:B------:R-:W-:Y:S02]  /*4ee0*/  IADD3 R72, P2, R164, R155.reuse, RZ ;  /* 0x0000009ba4487210 */ /* 0x080fe40007f5e0ff */
[----:B------:R1:W3:Y:S01]  /*4ef0*/  @!P0 LDG.E.U16 R94, desc[UR6][R78.64] ;  /* 0x000000064e5e8981 */ /* 0x0002e2000c1e1500 */
[----:B0-----:R-:W-:-:S03]  /*4f00*/  IADD3 R66, P1, R2, R155, RZ ;  /* 0x0000009b02427210 */ /* 0x001fc60007f3e0ff */
[----:B------:R0:W3:Y:S01]  /*4f10*/  @!P0 LDG.E.U16 R227, desc[UR6][R76.64] ;  /* 0x000000064ce38981 */ /* 0x0000e2000c1e1500 */
[-C--:B-1----:R-:W-:Y:S01]  /*4f20*/  IADD3 R64, P3, R152, R155.reuse, RZ ;  /* 0x0000009b98407210 */ /* 0x082fe20007f7e0ff */
[--C-:B------:R-:W-:Y:S02]  /*4f30*/  IMAD.X R67, R3, 0x1, R156.reuse, P1 ;  /* 0x0000000103437824 */ /* 0x100fe400008e069c */
[----:B------:R1:W3:Y:S01]  /*4f40*/  @!P0 LDG.E.U16 R212, desc[UR6][R74.64] ;  /* 0x000000064ad48981 */ /* 0x0002e2000c1e1500 */
[----:B------:R-:W-:Y:S01]  /*4f50*/  PRMT R93, RZ, 0x7610, R93 ;  /* 0x00007610ff5d7816 */ /* 0x000fe2000000005d */
[----:B------:R-:W-:Y:S01]  /*4f60*/  IMAD.X R73, R163, 0x1, R156, P2 ;  /* 0x00000001a3497824 */ /* 0x000fe200010e069c */
[----:B------:R-:W-:Y:S01]  /*4f70*/  PRMT R226, RZ, 0x7610, R226 ;  /* 0x00007610ffe27816 */ /* 0x000fe200000000e2 */
[----:B------:R-:W-:Y:S01]  /*4f80*/  IMAD.X R65, R153, 0x1, R156, P3 ;  /* 0x0000000199417824 */ /* 0x000fe200018e069c */
[----:B------:R-:W-:Y:S02]  /*4f90*/  PRMT R225, RZ, 0x7610, R225 ;  /* 0x00007610ffe17816 */ /* 0x000fe400000000e1 */
[----:B------:R-:W-:-:S02]  /*4fa0*/  IADD3 R78, P3, R10, R155, RZ ;  /* 0x0000009b0a4e7210 */ /* 0x000fc40007f7e0ff */
[-C--:B0-----:R-:W-:Y:S01]  /*4fb0*/  IADD3 R76, P2, R18, R155.reuse, RZ ;  /* 0x0000009b124c7210 */ /* 0x081fe20007f5e0ff */
[----:B------:R0:W3:Y:S01]  /*4fc0*/  @!P0 LDG.E.U16 R93, desc[UR6][R64.64] ;  /* 0x00000006405d8981 */ /* 0x0000e2000c1e1500 */
[-C--:B-1----:R-:W-:Y:S01]  /*4fd0*/  IADD3 R74, P1, R26, R155.reuse, RZ ;  /* 0x0000009b1a4a7210 */ /* 0x082fe20007f3e0ff */
[----:B------:R-:W-:Y:S01]  /*4fe0*/  IMAD.X R79, R11, 0x1, R156, P3 ;  /* 0x000000010b4f7824 */ /* 0x000fe200018e069c */
[----:B------:R-:W-:Y:S01]  /*4ff0*/  PRMT R224, RZ, 0x7610, R224 ;  /* 0x00007610ffe07816 */ /* 0x000fe200000000e0 */
[----:B------:R1:W3:Y:S01]  /*5000*/  @!P0 LDG.E.U16 R226, desc[UR6][R66.64] ;  /* 0x0000000642e28981 */ /* 0x0002e2000c1e1500 */
[----:B------:R-:W-:Y:S01]  /*5010*/  PRMT R223, RZ, 0x7610, R223 ;  /* 0x00007610ffdf7816 */ /* 0x000fe200000000df */
[----:B------:R-:W-:Y:S01]  /*5020*/  IMAD.X R77, R19, 0x1, R156, P2 ;  /* 0x00000001134d7824 */ /* 0x000fe200010e069c */
[----:B------:R-:W-:Y:S01]  /*5030*/  PRMT R222, RZ, 0x7610, R222 ;  /* 0x00007610ffde7816 */ /* 0x000fe200000000de */
[----:B------:R1:W3:Y:S01]  /*5040*/  @!P0 LDG.E.U16 R225, desc[UR6][R72.64] ;  /* 0x0000000648e18981 */ /* 0x0002e2000c1e1500 */
[----:B------:R-:W-:Y:S01]  /*5050*/  IMAD.X R75, R27, 0x1, R156, P1 ;  /* 0x000000011b4b7824 */ /* 0x000fe200008e069c */
[----:B0-----:R-:W-:-:S02]  /*5060*/  IADD3 R64, P1, R50, R155, RZ ;  /* 0x0000009b32407210 */ /* 0x001fc40007f3e0ff */
[----:B------:R0:W3:Y:S01]  /*5070*/  @!P0 LDG.E.U16 R224, desc[UR6][R78.64] ;  /* 0x000000064ee08981 */ /* 0x0000e2000c1e1500 */
[----:B-1----:R-:W-:-:S03]  /*5080*/  IADD3 R66, P2, R42, R155, RZ ;  /* 0x0000009b2a427210 */ /* 0x002fc60007f5e0ff */
[----:B------:R1:W3:Y:S01]  /*5090*/  @!P0 LDG.E.U16 R223, desc[UR6][R76.64] ;  /* 0x000000064cdf8981 */ /* 0x0002e2000c1e1500 */
[-C--:B------:R-:W-:Y:S01]  /*50a0*/  IADD3 R72, P3, R34, R155.reuse, RZ ;  /* 0x0000009b22487210 */ /* 0x080fe20007f7e0ff */
[--C-:B------:R-:W-:Y:S02]  /*50b0*/  IMAD.X R67, R43, 0x1, R156.reuse, P2 ;  /* 0x000000012b437824 */ /* 0x100fe400010e069c */
[----:B------:R1:W3:Y:S01]  /*50c0*/  @!P0 LDG.E.U16 R222, desc[UR6][R74.64] ;  /* 0x000000064ade8981 */ /* 0x0002e2000c1e1500 */
[----:B------:R-:W-:Y:S01]  /*50d0*/  PRMT R221, RZ, 0x7610, R221 ;  /* 0x00007610ffdd7816 */ /* 0x000fe200000000dd */
[----:B------:R-:W-:Y:S01]  /*50e0*/  IMAD.X R65, R51, 0x1, R156, P1 ;  /* 0x0000000133417824 */ /* 0x000fe200008e069c */
[----:B------:R-:W-:Y:S01]  /*50f0*/  PRMT R220, RZ, 0x7610, R220 ;  /* 0x00007610ffdc7816 */ /* 0x000fe200000000dc */
[----:B------:R-:W-:Y:S01]  /*5100*/  IMAD.X R73, R35, 0x1, R156, P3 ;  /* 0x0000000123497824 */ /* 0x000fe200018e069c */
[----:B------:R-:W-:Y:S02]  /*5110*/  PRMT R202, RZ, 0x7610, R202 ;  /* 0x00007610ffca7816 */ /* 0x000fe400000000ca */
[----:B0-----:R-:W-:-:S02]  /*5120*/  IADD3 R78, P3, R130, R155, RZ ;  /* 0x0000009b824e7210 */ /* 0x001fc40007f7e0ff */
[-C--:B-1----:R-:W-:Y:S01]  /*5130*/  IADD3 R76, P2, R138, R155.reuse, RZ ;  /* 0x0000009b8a4c7210 */ /* 0x082fe20007f5e0ff */
[----:B------:R0:W3:Y:S01]  /*5140*/  @!P0 LDG.E.U16 R221, desc[UR6][R72.64] ;  /* 0x0000000648dd8981 */ /* 0x0000e2000c1e1500 */
[-C--:B------:R-:W-:Y:S01]  /*5150*/  IADD3 R74, P1, R146, R155.reuse, RZ ;  /* 0x0000009b924a7210 */ /* 0x080fe20007f3e0ff */
[----:B------:R-:W-:Y:S01]  /*5160*/  IMAD.X R79, R131, 0x1, R156, P3 ;  /* 0x00000001834f7824 */ /* 0x000fe200018e069c */
[----:B------:R-:W-:Y:S01]  /*5170*/  PRMT R219, RZ, 0x7610, R219 ;  /* 0x00007610ffdb7816 */ /* 0x000fe200000000db */
[----:B------:R1:W3:Y:S01]  /*5180*/  @!P0 LDG.E.U16 R220, desc[UR6][R66.64] ;  /* 0x0000000642dc8981 */ /* 0x0002e2000c1e1500 */
[----:B------:R-:W-:Y:S01]  /*5190*/  PRMT R218, RZ, 0x7610, R218 ;  /* 0x00007610ffda7816 */ /* 0x000fe200000000da */
[--C-:B------:R-:W-:Y:S01]  /*51a0*/  IMAD.X R77, R139, 0x1, R156.reuse, P2 ;  /* 0x000000018b4d7824 */ /* 0x100fe200010e069c */
        /* <DEDUP_REMOVED lines=15> */
[-C--:B0-----:R-:W-:Y:S01]  /*52a0*/  IADD3 R78, P3, R20, R155.reuse, RZ ;  /* 0x0000009b144e7210 */ /* 0x081fe20007f7e0ff */
[----:B------:R0:W3:Y:S01]  /*52b0*/  @!P0 LDG.E.U16 R211, desc[UR6][R72.64] ;  /* 0x0000000648d38981 */ /* 0x0000e2000c1e1500 */
[----:B-1----:R-:W-:-:S02]  /*52c0*/  IADD3 R76, P2, R28, R155, RZ ;  /* 0x0000009b1c4c7210 */ /* 0x002fc40007f5e0ff */
[-C--:B------:R-:W-:Y:S01]  /*52d0*/  IADD3 R74, P1, R36, R155.reuse, RZ ;  /* 0x0000009b244a7210 */ /* 0x080fe20007f3e0ff */
[----:B------:R1:W3:Y:S01]  /*52e0*/  @!P0 LDG.E.U16 R210, desc[UR6][R66.64] ;  /* 0x0000000642d28981 */ /* 0x0002e2000c1e1500 */
[----:B------:R-:W-:Y:S01]  /*52f0*/  PRMT R208, RZ, 0x7610, R208 ;  /* 0x00007610ffd07816 */ /* 0x000fe200000000d0 */
[--C-:B------:R-:W-:Y:S01]  /*5300*/  IMAD.X R79, R21, 0x1, R156.reuse, P3 ;  /* 0x00000001154f7824 */ /* 0x100fe200018e069c */
[----:B------:R-:W-:Y:S01]  /*5310*/  PRMT R207, RZ, 0x7610, R207 ;  /* 0x00007610ffcf7816 */ /* 0x000fe200000000cf */
[----:B------:R1:W3:Y:S01]  /*5320*/  @!P0 LDG.E.U16 R209, desc[UR6][R64.64] ;  /* 0x0000000640d18981 */ /* 0x0002e2000c1e1500 */
[----:B------:R-:W-:Y:S01]  /*5330*/  IMAD.X R77, R29, 0x1, R156, P2 ;  /* 0x000000011d4d7824 */ /* 0x000fe200010e069c */
[----:B------:R-:W-:Y:S01]  /*5340*/  PRMT R206, RZ, 0x7610, R206 ;  /* 0x00007610ffce7816 */ /* 0x000fe200000000ce */
[----:B------:R-:W-:Y:S01]  /*5350*/  IMAD.X R75, R37, 0x1, R156, P1 ;  /* 0x00000001254b7824 */ /* 0x000fe200008e069c */
[-C--:B0-----:R-:W-:Y:S01]  /*5360*/  IADD3 R72, P2, R44, R155.reuse, RZ ;  /* 0x0000009b2c487210 */ /* 0x081fe20007f5e0ff */
[----:B------:R0:W3:Y:S01]  /*5370*/  @!P0 LDG.E.U16 R208, desc[UR6][R78.64] ;  /* 0x000000064ed08981 */ /* 0x0000e2000c1e1500 */
[----:B-1----:R-:W-:-:S02]  /*5380*/  IADD3 R66, P1, R52, R155, RZ ;  /* 0x0000009b34427210 */ /* 0x002fc40007f3e0ff */
[----:B------:R-:W-:Y:S01]  /*5390*/  PRMT R205, RZ, 0x7610, R205 ;  /* 0x00007610ffcd7816 */ /* 0x000fe200000000cd */
[----:B------:R1:W3:Y:S01]  /*53a0*/  @!P0 LDG.E.U16 R207, desc[UR6][R76.64] ;  /* 0x000000064ccf8981 */ /* 0x0002e2000c1e1500 */
[-C--:B------:R-:W-:Y:S01]  /*53b0*/  IADD3 R64, P3, R132, R155.reuse, RZ ;  /* 0x0000009b84407210 */ /* 0x080fe20007f7e0ff */
[----:B------:R-:W-:Y:S01]  /*53c0*/  IMAD.X R73, R45, 0x1, R156, P2 ;  /* 0x000000012d497824 */ /* 0x000fe200010e069c */
        /* <DEDUP_REMOVED lines=14> */
[----:B------:R-:W-:Y:S01]  /*54b0*/  PRMT R196, RZ, 0x7610, R196 ;  /* 0x00007610ffc47816 */ /* 0x000fe200000000c4 */
[--C-:B------:R-:W-:Y:S01]  /*54c0*/  IMAD.X R75, R149, 0x1, R156.reuse, P2 ;  /* 0x00000001954b7824 */ /* 0x100fe200010e069c */
[-C--:B0-----:R-:W-:Y:S01]  /*54d0*/  IADD3 R72, P3, R6, R155.reuse, RZ ;  /* 0x0000009b06487210 */ /* 0x081fe20007f7e0ff */
[----:B------:R-:W-:Y:S01]  /*54e0*/  IMAD.X R79, R159, 0x1, R156, P1 ;  /* 0x000000019f4f7824 */ /* 0x000fe200008e069c */
        /* <DEDUP_REMOVED lines=8> */
[--C-:B------:R-:W-:Y:S01]  /*5570*/  IMAD.X R67, R15, 0x1, R156.reuse, P2 ;  /* 0x000000010f437824 */ /* 0x100fe200010e069c */
        /* <DEDUP_REMOVED lines=12> */
[--C-:B------:R-:W-:Y:S02]  /*5640*/  IMAD.X R79, R31, 0x1, R156.reuse, P3 ;  /* 0x000000011f4f7824 */ /* 0x100fe400018e069c */
[----:B------:R-:W-:Y:S01]  /*5650*/  IMAD.X R75, R47, 0x1, R156, P1 ;  /* 0x000000012f4b7824 */ /* 0x000fe200008e069c */
[-C--:B0-----:R-:W-:Y:S01]  /*5660*/  IADD3 R72, P1, R54, R155.reuse, RZ ;  /* 0x0000009b36487210 */ /* 0x081fe20007f3e0ff */
[----:B------:R0:W3:Y:S01]  /*5670*/  @!P0 LDG.E.U16 R191, desc[UR6][R76.64] ;  /* 0x000000064cbf8981 */ /* 0x0000e2000c1e1500 */
[----:B-1----:R-:W-:-:S02]  /*5680*/  IADD3 R66, P3, R126, R155, RZ ;  /* 0x0000009b7e427210 */ /* 0x002fc40007f7e0ff */
[-C--:B------:R-:W-:Y:S01]  /*5690*/  IADD3 R64, P2, R134, R155.reuse, RZ ;  /* 0x0000009b86407210 */ /* 0x080fe20007f5e0ff */
[----:B------:R1:W3:Y:S01]  /*56a0*/  @!P0 LDG.E.U16 R192, desc[UR6][R78.64] ;  /* 0x000000064ec08981 */ /* 0x0002e2000c1e1500 */
[----:B------:R-:W-:Y:S01]  /*56b0*/  PRMT R189, RZ, 0x7610, R189 ;  /* 0x00007610ffbd7816 */ /* 0x000fe200000000bd */
        /* <DEDUP_REMOVED lines=11> */
[-C--:B----4-:R-:W-:Y:S01]  /*5770*/  IADD3 R74, P3, R150, R155.reuse, RZ ;  /* 0x0000009b964a7210 */ /* 0x090fe20007f7e0ff */
        /* <DEDUP_REMOVED lines=20> */
[----:B-1----:R-:W-:-:S03]  /*58c0*/  IADD3 R74, P1, R48, R155, RZ ;  /* 0x0000009b304a7210 */ /* 0x002fc60007f3e0ff */
[----:B------:R1:W3:Y:S01]  /*58d0*/  @!P0 LDG.E.U16 R86, desc[UR6][R66.64] ;  /* 0x0000000642568981 */ /* 0x0002e2000c1e1500 */
[-C--:B----4-:R-:W-:Y:S01]  /*58e0*/  IADD3 R78, P3, R32, R155.reuse, RZ ;  /* 0x0000009b204e7210 */ /* 0x090fe20007f7e0ff */
[--C-:B------:R-:W-:Y:S02]  /*58f0*/  IMAD.X R77, R41, 0x1, R156.reuse, P2 ;  /* 0x00000001294d7824 */ /* 0x100fe400010e069c */
[----:B------:R4:W3:Y:S01]  /*5900*/  @!P0 LDG.E.U16 R85, desc[UR6][R64.64] ;  /* 0x0000000640558981 */ /* 0x0008e2000c1e1500 */
[--C-:B------:R-:W-:Y:S02]  /*5910*/  IMAD.X R75, R49, 0x1, R156.reuse, P1 ;  /* 0x00000001314b7824 */ /* 0x100fe400008e069c */
[----:B------:R-:W-:Y:S01]  /*5920*/  IMAD.X R79, R33, 0x1, R156, P3 ;  /* 0x00000001214f7824 */ /* 0x000fe200018e069c */
[-C--:B0-----:R-:W-:Y:S02]  /*5930*/  IADD3 R72, P3, R128, R155.reuse, RZ ;  /* 0x0000009b80487210 */ /* 0x081fe40007f7e0ff */
[----:B-1----:R-:W-:-:S02]  /*5940*/  IADD3 R66, P2, R136, R155, RZ ;  /* 0x0000009b88427210 */ /* 0x002fc40007f5e0ff */
[----:B----4-:R-:W-:Y:S01]  /*5950*/  IADD3 R64, P1, R144, R155, RZ ;  /* 0x0000009b90407210 */ /* 0x010fe20007f3e0ff */
[----:B------:R-:W-:Y:S01]  /*5960*/  IMAD.X R73, R129, 0x1, R156, P3 ;  /* 0x0000000181497824 */ /* 0x000fe200018e069c */
[----:B------:R-:W-:Y:S01]  /*5970*/  PRMT R84, RZ, 0x7610, R84 ;  /* 0x00007610ff547816 */ /* 0x000fe20000000054 */
[--C-:B------:R-:W-:Y:S01]  /*5980*/  IMAD.X R67, R137, 0x1, R156.reuse, P2 ;  /* 0x0000000189437824 */ /* 0x100fe200010e069c */
[----:B------:R-:W-:Y:S01]  /*5990*/  PRMT R83, RZ, 0x7610, R83 ;  /* 0x00007610ff537816 */ /* 0x000fe20000000053 */
[----:B------:R-:W-:Y:S01]  /*59a0*/  IMAD.X R65, R145, 0x1, R156, P1 ;  /* 0x0000000191417824 */ /* 0x000fe200008e069c */
[----:B------:R-:W-:Y:S02]  /*59b0*/  PRMT R80, RZ, 0x7610, R80 ;  /* 0x00007610ff507816 */ /* 0x000fe40000000050 */
[----:B------:R-:W-:Y:S01]  /*59c0*/  PRMT R241, RZ, 0x7610, R241 ;  /* 0x00007610fff17816 */ /* 0x000fe200000000f1 */
[----:B------:R-:W4:Y:S01]  /*59d0*/  @!P0 LDG.E.U16 R84, desc[UR6][R78.64] ;  /* 0x000000064e548981 */ /* 0x000f22000c1e1500 */
[----:B------:R-:W-:-:S02]  /*59e0*/  PRMT R240, RZ, 0x7610, R240 ;  /* 0x00007610fff07816 */ /* 0x000fc400000000f0 */
[----:B------:R-:W-:Y:S01]  /*59f0*/  PRMT R239, RZ, 0x7610, R239 ;  /* 0x00007610ffef7816 */ /* 0x000fe200000000ef */
[----:B------:R-:W4:Y:S04]  /*5a00*/  @!P0 LDG.E.U16 R83, desc[UR6][R76.64] ;  /* 0x000000064c538981 */ /* 0x000f28000c1e1500 */
[----:B------:R0:W4:Y:S04]  /*5a10*/  @!P0 LDG.E.U16 R80, desc[UR6][R74.64] ;  /* 0x000000064a508981 */ /* 0x000128000c1e1500 */
[----:B------:R-:W4:Y:S04]  /*5a20*/  @!P0 LDG.E.U16 R241, desc[UR6][R72.64] ;  /* 0x0000000648f18981 */ /* 0x000f28000c1e1500 */
[----:B------:R1:W4:Y:S04]  /*5a30*/  @!P0 LDG.E.U16 R240, desc[UR6][R66.64] ;  /* 0x0000000642f08981 */ /* 0x000328000c1e1500 */
[----:B------:R5:W4:Y:S01]  /*5a40*/  @!P0 LDG.E.U16 R239, desc[UR6][R64.64] ;  /* 0x0000000640ef8981 */ /* 0x000b22000c1e1500 */
[C---:B0-----:R-:W-:Y:S01]  /*5a50*/  IMAD.SHL.U32 R75, R167.reuse, 0x20, RZ ;  /* 0x00000020a74b7824 */ /* 0x041fe200078e00ff */
[----:B------:R-:W-:Y:S01]  /*5a60*/  SHF.R.S32.HI R77, RZ, 0x2, R167 ;  /* 0x00000002ff4d7819 */ /* 0x000fe200000114a7 */
[C---:B-1----:R-:W-:Y:S01]  /*5a70*/  IMAD.SHL.U32 R66, R167.reuse, 0x40, RZ ;  /* 0x00000040a7427824 */ /* 0x042fe200078e00ff */
[----:B------:R-:W-:-:S04]  /*5a80*/  LOP3.LUT R67, R167, 0x7, RZ, 0xc0, !PT ;  /* 0x00000007a7437812 */ /* 0x000fc800078ec0ff */
[----:B------:R-:W-:Y:S02]  /*5a90*/  LOP3.LUT R72, R66, 0x3800, RZ, 0xc0, !PT ;  /* 0x0000380042487812 */ /* 0x000fe400078ec0ff */
[----:B------:R-:W-:Y:S02]  /*5aa0*/  LOP3.LUT R76, R75, 0x60, RZ, 0xc0, !PT ;  /* 0x000000604b4c7812 */ /* 0x000fe400078ec0ff */
[----:B------:R-:W-:Y:S01]  /*5ab0*/  SGXT R77, R77, 0x1 ;  /* 0x000000014d4d781a */ /* 0x000fe20000000200 */
[----:B------:R-:W-:Y:S02]  /*5ac0*/  IMAD R72, R67, 0x100, R72 ;  /* 0x0000010043487824 */ /* 0x000fe400078e0248 */
[----:B------:R-:W-:Y:S01]  /*5ad0*/  IMAD.SHL.U32 R66, R167, 0x2, RZ ;  /* 0x00000002a7427824 */ /* 0x000fe200078e00ff */
[----:B-----5:R-:W-:Y:S01]  /*5ae0*/  LOP3.LUT R65, R76, 0x90, R77, 0xf8, !PT ;  /* 0x000000904c417812 */ /* 0x020fe200078ef84d */
[----:B------:R-:W-:Y:S01]  /*5af0*/  IMAD.SHL.U32 R67, R67, 0x10, RZ ;  /* 0x0000001043437824 */ /* 0x000fe200078e00ff */
[----:B------:R-:W-:-:S02]  /*5b00*/  SHF.R.S32.HI R73, RZ, 0x6, R167 ;  /* 0x00000006ff497819 */ /* 0x000fc400000114a7 */
[--C-:B------:R-:W-:Y:S02]  /*5b10*/  LOP3.LUT R178, R65, 0x10, R66.reuse, 0x78, !PT ;  /* 0x0000001041b27812 */ /* 0x100fe400078e7842 */
[----:B------:R-:W-:Y:S02]  /*5b20*/  LOP3.LUT R179, R67, 0x30, R66, 0x78, !PT ;  /* 0x0000003043b37812 */ /* 0x000fe400078e7842 */
[----:B------:R-:W-:Y:S02]  /*5b30*/  LOP3.LUT R74, R167, 0x7f, RZ, 0xc0, !PT ;  /* 0x0000007fa74a7812 */ /* 0x000fe400078ec0ff */
[----:B------:R-:W-:Y:S01]  /*5b40*/  SGXT R66, R73, 0x1 ;  /* 0x000000014942781a */ /* 0x000fe20000000200 */
[----:B------:R-:W-:Y:S01]  /*5b50*/  IMAD.SHL.U32 R65, R167, 0x2, RZ ;  /* 0x00000002a7417824 */ /* 0x000fe200078e00ff */
[----:B------:R-:W-:Y:S01]  /*5b60*/  SHF.R.S32.HI R78, RZ, 0x7, R167 ;  /* 0x00000007ff4e7819 */ /* 0x000fe200000114a7 */
[----:B------:R-:W-:Y:S01]  /*5b70*/  IMAD.SHL.U32 R74, R74, 0x2, RZ ;  /* 0x000000024a4a7824 */ /* 0x000fe200078e00ff */
[----:B------:R-:W-:-:S02]  /*5b80*/  LOP3.LUT R66, R66, 0x90, RZ, 0xc0, !PT ;  /* 0x0000009042427812 */ /* 0x000fc400078ec0ff */
[----:B------:R-:W-:Y:S02]  /*5b90*/  SGXT R75, R78, 0x1 ;  /* 0x000000014e4b781a */ /* 0x000fe40000000200 */
[----:B------:R-:W-:Y:S02]  /*5ba0*/  LOP3.LUT R65, R66, 0x17e, R65, 0x78, !PT ;  /* 0x0000017e42417812 */ /* 0x000fe400078e7841 */
[----:B------:R-:W-:-:S03]  /*5bb0*/  LOP3.LUT R64, R74, 0x110, R75, 0x78, !PT ;  /* 0x000001104a407812 */ /* 0x000fc600078e784b */
[----:B------:R-:W-:Y:S01]  /*5bc0*/  STS.U16 [R65+UR4+0x8000], R81 ;  /* 0x0080005141007988 */ /* 0x000fe20008000404 */
[----:B------:R-:W-:-:S03]  /*5bd0*/  LOP3.LUT R66, R64, 0x40, RZ, 0x3c, !PT ;  /* 0x0000004040427812 */ /* 0x000fc600078e3cff */
[----:B------:R-:W-:Y:S01]  /*5be0*/  STS.U16 [R65+UR4+0x8200], R238 ;  /* 0x008200ee41007988 */ /* 0x000fe20008000404 */
[----:B------:R-:W-:-:S03]  /*5bf0*/  LOP3.LUT R76, R64, 0x60, RZ, 0x3c, !PT ;  /* 0x00000060404c7812 */ /* 0x000fc600078e3cff */
[----:B--2---:R-:W-:Y:S04]  /*5c00*/  STS.U16 [R65+UR4+0x8400], R237 ;  /* 0x008400ed41007988 */ /* 0x004fe80008000404 */
[----:B------:R-:W-:Y:S04]  /*5c10*/  STS.U16 [R65+UR4+0x8600], R236 ;  /* 0x008600ec41007988 */ /* 0x000fe80008000404 */
[----:B---3--:R-:W-:Y:S04]  /*5c20*/  STS.U16 [R65+UR4+0x8800], R235 ;  /* 0x008800eb41007988 */ /* 0x008fe80008000404 */
[----:B------:R-:W-:Y:S04]  /*5c30*/  STS.U16 [R65+UR4+0x8a00], R234 ;  /* 0x008a00ea41007988 */ /* 0x000fe80008000404 */
[----:B------:R-:W-:Y:S04]  /*5c40*/  STS.U16 [R65+UR4+0x8c00], R233 ;  /* 0x008c00e941007988 */ /* 0x000fe80008000404 */
[----:B------:R0:W-:Y:S04]  /*5c50*/  STS.U16 [R65+UR4+0x8e00], R232 ;  /* 0x008e00e841007988 */ /* 0x0001e80008000404 */
[----:B------:R-:W-:Y:S01]  /*5c60*/  STS.U16 [R64+UR4+0x4000], R231 ;  /* 0x004000e740007988 */ /* 0x000fe20008000404 */
[----:B0-----:R-:W-:-:S03]  /*5c70*/  LOP3.LUT R65, R64, 0x20, RZ, 0x3c, !PT ;  /* 0x0000002040417812 */ /* 0x001fc600078e3cff */
[----:B------:R-:W-:Y:S04]  /*5c80*/  STS.U16 [R64+UR4+0x4800], R230 ;  /* 0x004800e640007988 */ /* 0x000fe80008000404 */
[----:B------:R-:W-:Y:S04]  /*5c90*/  STS.U16 [R64+UR4+0x5000], R229 ;  /* 0x005000e540007988 */ /* 0x000fe80008000404 */
[----:B------:R-:W-:Y:S04]  /*5ca0*/  STS.U16 [R64+UR4+0x5800], R228 ;  /* 0x005800e440007988 */ /* 0x000fe80008000404 */
[----:B------:R-:W-:Y:S04]  /*5cb0*/  STS.U16 [R64+UR4+0x6000], R227 ;  /* 0x006000e340007988 */ /* 0x000fe80008000404 */
[----:B------:R-:W-:Y:S04]  /*5cc0*/  STS.U16 [R64+UR4+0x800], R226 ;  /* 0x000800e240007988 */ /* 0x000fe80008000404 */
[----:B------:R-:W-:Y:S04]  /*5cd0*/  STS.U16 [R64+UR4], R225 ;  /* 0x000000e140007988 */ /* 0x000fe80008000404 */
[----:B------:R-:W-:Y:S04]  /*5ce0*/  STS.U16 [R64+UR4+0x1000], R224 ;  /* 0x001000e040007988 */ /* 0x000fe80008000404 */
        /* <DEDUP_REMOVED lines=42> */
[----:B------:R0:W-:Y:S04]  /*5f90*/  STS.U16 [R76+UR4+0x4e00], R182 ;  /* 0x004e00b64c007988 */ /* 0x0001e80008000404 */
[----:B------:R-:W-:Y:S04]  /*5fa0*/  STS.U16 [R76+UR4+0x5600], R95 ;  /* 0x0056005f4c007988 */ /* 0x000fe80008000404 */
[----:B------:R-:W-:Y:S04]  /*5fb0*/  STS.U16 [R76+UR4+0x5e00], R94 ;  /* 0x005e005e4c007988 */ /* 0x000fe80008000404 */
[----:B------:R-:W-:Y:S04]  /*5fc0*/  STS.U16 [R76+UR4+0x7e00], R93 ;  /* 0x007e005d4c007988 */ /* 0x000fe80008000404 */
[----:B------:R-:W-:Y:S04]  /*5fd0*/  STS.U16 [R76+UR4+0x600], R92 ;  /* 0x0006005c4c007988 */ /* 0x000fe80008000404 */
[----:B------:R-:W-:Y:S04]  /*5fe0*/  STS.U16 [R76+UR4+0xe00], R87 ;  /* 0x000e00574c007988 */ /* 0x000fe80008000404 */
[----:B------:R-:W-:Y:S04]  /*5ff0*/  STS.U16 [R76+UR4+0x1600], R86 ;  /* 0x001600564c007988 */ /* 0x000fe80008000404 */
[----:B------:R-:W-:Y:S04]  /*6000*/  STS.U16 [R76+UR4+0x1e00], R85 ;  /* 0x001e00554c007988 */ /* 0x000fe80008000404 */
[----:B----4-:R-:W-:Y:S04]  /*6010*/  STS.U16 [R76+UR4+0x2600], R84 ;  /* 0x002600544c007988 */ /* 0x010fe80008000404 */
[----:B------:R-:W-:Y:S04]  /*6020*/  STS.U16 [R76+UR4+0x2e00], R83 ;  /* 0x002e00534c007988 */ /* 0x000fe80008000404 */
[----:B------:R-:W-:Y:S04]  /*6030*/  STS.U16 [R76+UR4+0x3600], R80 ;  /* 0x003600504c007988 */ /* 0x000fe80008000404 */
[----:B------:R-:W-:Y:S04]  /*6040*/  STS.U16 [R76+UR4+0x6600], R241 ;  /* 0x006600f14c007988 */ /* 0x000fe80008000404 */
[----:B------:R-:W-:Y:S04]  /*6050*/  STS.U16 [R76+UR4+0x6e00], R240 ;  /* 0x006e00f04c007988 */ /* 0x000fe80008000404 */
[----:B------:R-:W-:Y:S01]  /*6060*/  STS.U16 [R76+UR4+0x7600], R239 ;  /* 0x007600ef4c007988 */ /* 0x000fe20008000404 */
[----:B------:R-:W-:-:S05]  /*6070*/  IMAD.SHL.U32 R67, R167, 0x10, RZ ;  /* 0x00000010a7437824 */ /* 0x000fca00078e00ff */
[----:B------:R-:W-:Y:S01]  /*6080*/  LOP3.LUT R67, R67, 0x100, RZ, 0xc0, !PT ;  /* 0x0000010043437812 */ /* 0x000fe200078ec0ff */
[----:B------:R-:W-:Y:S01]  /*6090*/  IMAD.IADD R179, R72, 0x1, R179 ;  /* 0x0000000148b37824 */ /* 0x000fe200078e02b3 */
[----:B------:R-:W-:Y:S02]  /*60a0*/  BAR.SYNC.DEFER_BLOCKING 0x0 ;  /* 0x0000000000007b1d */ /* 0x000fe40000010000 */
[----:B------:R-:W-:-:S05]  /*60b0*/  IADD3 R178, R178, UR4, R67 ;  /* 0x00000004b2b27c10 */ /* 0x000fca000fffe043 */
[----:B------:R-:W-:Y:S04]  /*60c0*/  LDSM.16.MT88.4 R72, [R178+0x8000] ;  /* 0x00800000b248783b */ /* 0x000fe80000004200 */
[----:B------:R-:W1:Y:S04]  /*60d0*/  LDSM.16.M88.4 R64, [R179+UR4] ;  /* 0x00000004b340783b */ /* 0x000e680008000200 */
[----:B------:R-:W2:Y:S04]  /*60e0*/  LDSM.16.M88.4 R80, [R179+UR4+0x4000] ;  /* 0x00400004b350783b */ /* 0x000ea80008000200 */
[----:B------:R-:W3:Y:S01]  /*60f0*/  LDSM.16.MT88.4 R84, [R178+0x8200] ;  /* 0x00820000b254783b */ /* 0x000ee20000004200 */
[----:B0-----:R-:W-:-:S05]  /*6100*/  LOP3.LUT R182, R179, 0x40, RZ, 0x3c, !PT ;  /* 0x00000040b3b67812 */ /* 0x001fca00078e3cff */
[----:B------:R-:W-:Y:S01]  /*6110*/  LDSM.16.M88.4 R92, [R182+UR4] ;  /* 0x00000004b65c783b */ /* 0x000fe20008000200 */
[C---:B-1----:R-:W-:Y:S06]  /*6120*/  HMMA.16816.F32.BF16 R76, R72.reuse, R64, R68 ;  /* 0x00000040484c723c */ /* 0x042fec0000041844 */
[----:B--2---:R-:W-:Y:S01]  /*6130*/  HMMA.16816.F32.BF16 R68, R72, R80, R88 ;  /* 0x000000504844723c */ /* 0x004fe20000041858 */
[----:B------:R-:W0:Y:S04]  /*6140*/  LDSM.16.MT88.4 R72, [R178+0x8400] ;  /* 0x00840000b248783b */ /* 0x000e280000004200 */
[----:B------:R-:W-:-:S13]  /*6150*/  LDSM.16.M88.4 R88, [R179+UR4+0x80] ;  /* 0x00008004b358783b */ /* 0x000fda0008000200 */
[C---:B---3--:R-:W-:Y:S01]  /*6160*/  HMMA.16816.F32.BF16 R64, R84.reuse, R66, R76 ;  /* 0x000000425440723c */ /* 0x048fe2000004184c */
[----:B------:R-:W1:Y:S05]  /*6170*/  LDSM.16.M88.4 R76, [R182+UR4+0x4000] ;  /* 0x00400004b64c783b */ /* 0x000e6a0008000200 */
[----:B------:R-:W-:Y:S01]  /*6180*/  HMMA.16816.F32.BF16 R68, R84, R82, R68 ;  /* 0x000000525444723c */ /* 0x000fe20000041844 */
[----:B------:R-:W2:Y:S04]  /*6190*/  LDSM.16.MT88.4 R80, [R178+0x8600] ;  /* 0x00860000b250783b */ /* 0x000ea80000004200 */
[----:B------:R-:W-:-:S13]  /*61a0*/  LDSM.16.MT88.4 R84, [R178+0x8a00] ;  /* 0x008a0000b254783b */ /* 0x000fda0000004200 */
[C---:B0-----:R-:W-:Y:S06]  /*61b0*/  HMMA.16816.F32.BF16 R64, R72.reuse, R92, R64 ;  /* 0x0000005c4840723c */ /* 0x041fec0000041840 */
[----:B-1----:R-:W-:Y:S01]  /*61c0*/  HMMA.16816.F32.BF16 R72, R72, R76, R68 ;  /* 0x0000004c4848723c */ /* 0x002fe20000041844 */
[----:B------:R-:W0:-:S15]  /*61d0*/  LDSM.16.MT88.4 R68, [R178+0x8800] ;  /* 0x00880000b244783b */ /* 0x000e1e0000004200 */
[----:B------:R-:W-:-:S02]  /*61e0*/  NOP ;  /* 0x0000000000007918 */ /* 0x000fc40000000000 */
[C---:B--2---:R-:W-:Y:S01]  /*61f0*/  HMMA.16816.F32.BF16 R92, R80.reuse, R94, R64 ;  /* 0x0000005e505c723c */ /* 0x044fe20000041840 */
[----:B------:R-:W1:Y:S05]  /*6200*/  LDSM.16.M88.4 R64, [R179+UR4+0x4080] ;  /* 0x00408004b340783b */ /* 0x000e6a0008000200 */
[----:B------:R-:W-:Y:S01]  /*6210*/  HMMA.16816.F32.BF16 R72, R80, R78, R72 ;  /* 0x0000004e5048723c */ /* 0x000fe20000041848 */
[----:B------:R-:W-:Y:S04]  /*6220*/  LDSM.16.M88.4 R80, [R182+UR4+0x80] ;  /* 0x00008004b650783b */ /* 0x000fe80008000200 */
[----:B------:R-:W-:-:S13]  /*6230*/  LDSM.16.M88.4 R76, [R182+UR4+0x4080] ;  /* 0x00408004b64c783b */ /* 0x000fda0008000200 */
[C---:B0-----:R-:W-:Y:S06]  /*6240*/  HMMA.16816.F32.BF16 R92, R68.reuse, R88, R92 ;  /* 0x00000058445c723c */ /* 0x041fec000004185c */
[----:B-1----:R-:W-:Y:S01]  /*6250*/  HMMA.16816.F32.BF16 R68, R68, R64, R72 ;  /* 0x000000404444723c */ /* 0x002fe20000041848 */
[----:B------:R-:W0:-:S15]  /*6260*/  LDSM.16.MT88.4 R72, [R178+0x8c00] ;  /* 0x008c0000b248783b */ /* 0x000e1e0000004200 */
[----:B------:R-:W-:-:S02]  /*6270*/  NOP ;  /* 0x0000000000007918 */ /* 0x000fc40000000000 */
[C---:B------:R-:W-:Y:S01]  /*6280*/  HMMA.16816.F32.BF16 R92, R84.reuse, R90, R92 ;  /* 0x0000005a545c723c */ /* 0x040fe2000004185c */
[----:B------:R-:W1:Y:S05]  /*6290*/  LDSM.16.MT88.4 R88, [R178+0x8e00] ;  /* 0x008e0000b258783b */ /* 0x000e6a0000004200 */
[----:B------:R-:W-:Y:S01]  /*62a0*/  HMMA.16816.F32.BF16 R68, R84, R66, R68 ;  /* 0x000000425444723c */ /* 0x000fe20000041844 */
[----:B------:R-:W-:Y:S02]  /*62b0*/  VIADD R177, R177, 0xffffffff ;  /* 0xffffffffb1b17836 */ /* 0x000fe40000000000 */
[----:B------:R-:W-:-:S15]  /*62c0*/  IMAD.MOV.U32 R64, RZ, RZ, R158 ;  /* 0x000000ffff407224 */ /* 0x000fde00078e009e */
[C---:B0-----:R-:W-:Y:S06]  /*62d0*/  HMMA.16816.F32.BF16 R92, R72.reuse, R80, R92 ;  /* 0x00000050485c723c */ /* 0x041fec000004185c */
[----:B------:R-:W-:Y:S01]  /*62e0*/  HMMA.16816.F32.BF16 R72, R72, R76, R68 ;  /* 0x0000004c4848723c */ /* 0x000fe20000041844 */
[----:B------:R-:W-:Y:S01]  /*62f0*/  IMAD.MOV.U32 R65, RZ, RZ, R157 ;  /* 0x000000ffff417224 */ /* 0x000fe200078e009d */
[----:B------:R-:W-:Y:S01]  /*6300*/  ISETP.NE.U32.AND P0, PT, R177, RZ, PT ;  /* 0x000000ffb100720c */ /* 0x000fe20003f05070 */
[----:B------:R-:W-:Y:S02]  /*6310*/  IMAD.MOV.U32 R66, RZ, RZ, R160 ;  /* 0x000000ffff427224 */ /* 0x000fe400078e00a0 */
[----:B------:R-:W-:-:S02]  /*6320*/  IMAD.MOV.U32 R67, RZ, RZ, R159 ;  /* 0x000000ffff437224 */ /* 0x000fc400078e009f */
[----:B------:R-:W-:-:S04]  /*6330*/  IMAD.WIDE R158, R166, 0x2, R64 ;  /* 0x00000002a69e7825 */ /* 0x000fc800078e0240 */
[----:B------:R-:W-:-:S04]  /*6340*/  IMAD.WIDE R64, R166, 0x2, R66 ;  /* 0x00000002a6407825 */ /* 0x000fc800078e0242 */
[----:B------:R-:W-:Y:S02]  /*6350*/  IMAD.MOV.U32 R66, RZ, RZ, R162 ;  /* 0x000000ffff427224 */ /* 0x000fe400078e00a2 */
[----:B------:R-:W-:Y:S02]  /*6360*/  IMAD.MOV.U32 R67, RZ, RZ, R161 ;  /* 0x000000ffff437224 */ /* 0x000fe400078e00a1 */
[----:B------:R-:W-:Y:S02]  /*6370*/  IMAD.MOV.U32 R162, RZ, RZ, R164 ;  /* 0x000000ffffa27224 */ /* 0x000fe400078e00a4 */
[----:B------:R-:W-:Y:S01]  /*6380*/  IMAD.MOV.U32 R157, RZ, RZ, R159 ;  /* 0x000000ffff9d7224 */ /* 0x000fe200078e009f */
[C---:B-1----:R-:W-:Y:S01]  /*6390*/  HMMA.16816.F32.BF16 R68, R88.reuse, R82, R92 ;  /* 0x000000525844723c */ /* 0x042fe2000004185c */
[----:B------:R-:W-:Y:S02]  /*63a0*/  IMAD.MOV.U32 R160, RZ, RZ, R64 ;  /* 0x000000ffffa07224 */ /* 0x000fe400078e0040 */
[----:B------:R-:W-:Y:S01]  /*63b0*/  IMAD.MOV.U32 R159, RZ, RZ, R65 ;  /* 0x000000ffff9f7224 */ /* 0x000fe200078e0041 */
[----:B------:R-:W-:Y:S01]  /*63c0*/  UIADD3 UR5, UR5, -0x80, URZ ;  /* 0xffffff8005057890 */ /* 0x000fe2000fffe03f */
[C---:B------:R-:W-:Y:S01]  /*63d0*/  IMAD.WIDE R66, R166.reuse, 0x2, R66 ;  /* 0x00000002a6427825 */ /* 0x040fe200078e0242 */
[----:B------:R-:W-:Y:S03]  /*63e0*/  HMMA.16816.F32.BF16 R88, R88, R78, R72 ;  /* 0x0000004e5858723c */ /* 0x000fe60000041848 */
[----:B------:R-:W-:-:S04]  /*63f0*/  IMAD.WIDE R64, R166, 0x2, R162 ;  /* 0x00000002a6407825 */ /* 0x000fc800078e02a2 */
        /* <DEDUP_REMOVED lines=61> */
[----:B------:R-:W-:Y:S02]  /*67d0*/  IMAD.MOV.U32 R162, RZ, RZ, R66 ;  /* 0x000000ffffa27224 */ /* 0x000fe400078e0042 */
[----:B------:R-:W-:Y:S02]  /*67e0*/  IMAD.MOV.U32 R161, RZ, RZ, R67 ;  /* 0x000000ffffa17224 */ /* 0x000fe400078e0043 */
[----:B------:R-:W-:Y:S02]  /*67f0*/  IMAD.MOV.U32 R164, RZ, RZ, R64 ;  /* 0x000000ffffa47224 */ /* 0x000fe400078e0040 */
[----:B------:R-:W-:Y:S01]  /*6800*/  IMAD.MOV.U32 R163, RZ, RZ, R65 ;  /* 0x000000ffffa37224 */ /* 0x000fe200078e0041 */
[----:B------:R-:W-:Y:S06]  /*6810*/  @P0 BRA `(.L_x_1) ;  /* 0xffffffdc00900947 */ /* 0x000fec000383ffff */
[----:B------:R-:W-:Y:S02]  /*6820*/  F2FP.BF16.F32.PACK_AB R71, R91, R71 ;  /* 0x000000475b47723e */ /* 0x000fe400000010ff */
[----:B------:R-:W-:Y:S02]  /*6830*/  F2FP.BF16.F32.PACK_AB R70, R90, R70 ;  /* 0x000000465a46723e */ /* 0x000fe400000010ff */
[----:B------:R-:W-:Y:S02]  /*6840*/  F2FP.BF16.F32.PACK_AB R69, R89, R69 ;  /* 0x000000455945723e */ /* 0x000fe400000010ff */
[----:B------:R-:W-:-:S07]  /*6850*/  F2FP.BF16.F32.PACK_AB R68, R88, R68 ;  /* 0x000000445844723e */ /* 0x000fce00000010ff */
.L_x_0:
[----:B------:R-:W-:Y:S01]  /*6860*/  BAR.SYNC.DEFER_BLOCKING 0x0 ;  /* 0x0000000000007b1d */ /* 0x000fe20000010000 */
[C---:B------:R-:W-:Y:S01]  /*6870*/  LOP3.LUT R2, R167.reuse, 0xe0, RZ, 0xc0, !PT ;  /* 0x000000e0a7027812 */ /* 0x040fe200078ec0ff */
[C---:B------:R-:W-:Y:S01]  /*6880*/  IMAD.SHL.U32 R4, R167.reuse, 0x80, RZ ;  /* 0x00000080a7047824 */ /* 0x040fe200078e00ff */
[--C-:B------:R-:W-:Y:S01]  /*6890*/  LOP3.LUT R3, R168, 0x1c, R167.reuse, 0xf8, !PT ;  /* 0x0000001ca8037812 */ /* 0x100fe200078ef8a7 */
[----:B------:R-:W-:Y:S01]  /*68a0*/  IMAD.SHL.U32 R5, R167, 0x4, RZ ;  /* 0x00000004a7057824 */ /* 0x000fe200078e00ff */
[----:B------:R-:W-:Y:S01]  /*68b0*/  SHF.R.U32.HI R11, RZ, 0x4, R167 ;  /* 0x00000004ff0b7819 */ /* 0x000fe200000116a7 */
[----:B------:R-:W-:Y:S01]  /*68c0*/  IMAD.SHL.U32 R2, R2, 0x4, RZ ;  /* 0x0000000402027824 */ /* 0x000fe200078e00ff */
[----:B------:R-:W-:Y:S01]  /*68d0*/  LOP3.LUT R4, R4, 0xc00, RZ, 0xc0, !PT ;  /* 0x00000c0004047812 */ /* 0x000fe200078ec0ff */
[----:B------:R-:W-:Y:S01]  /*68e0*/  ULDC UR5, c[0x0][0x244] ;  /* 0x0000910000057ab9 */ /* 0x000fe20000000800 */
[----:B------:R-:W-:Y:S01]  /*68f0*/  ULDC.64 UR8, c[0x0][0x220] ;  /* 0x0000880000087ab9 */ /* 0x000fe20000000a00 */
[----:B------:R-:W-:Y:S01]  /*6900*/  SGXT.U32 R11, R11, 0x4 ;  /* 0x000000040b0b781a */ /* 0x000fe20000000000 */
[----:B------:R-:W-:Y:S01]  /*6910*/  ULDC.64 UR10, c[0x0][0x228] ;  /* 0x00008a00000a7ab9 */ /* 0x000fe20000000a00 */
[----:B------:R-:W-:-:S02]  /*6920*/  LOP3.LUT R3, R3, R2, RZ, 0xfc, !PT ;  /* 0x0000000203037212 */ /* 0x000fc400078efcff */
[----:B------:R-:W-:Y:S02]  /*6930*/  LOP3.LUT R2, R4, 0x7c, R5, 0xf8, !PT ;  /* 0x0000007c04027812 */ /* 0x000fe400078ef805 */
[C---:B------:R-:W-:Y:S02]  /*6940*/  LOP3.LUT R4, R3.reuse, 0x40, RZ, 0x3c, !PT ;  /* 0x0000004003047812 */ /* 0x040fe400078e3cff */
[C---:B------:R-:W-:Y:S02]  /*6950*/  LOP3.LUT R5, R3.reuse, 0x20, RZ, 0x3c, !PT ;  /* 0x0000002003057812 */ /* 0x040fe400078e3cff */
[----:B------:R-:W-:Y:S02]  /*6960*/  LOP3.LUT R6, R3, 0x60, RZ, 0x3c, !PT ;  /* 0x0000006003067812 */ /* 0x000fe400078e3cff */
[----:B------:R-:W-:Y:S01]  /*6970*/  LOP3.LUT R8, R2, 0xe0, R167, 0x78, !PT ;  /* 0x000000e002087812 */ /* 0x000fe200078e78a7 */
[C---:B------:R-:W-:Y:S01]  /*6980*/  IMAD R2, R154.reuse, UR5, RZ ;  /* 0x000000059a027c24 */ /* 0x040fe2000f8e02ff */
[----:B------:R0:W-:Y:S01]  /*6990*/  STS [R3+UR4], R68 ;  /* 0x0000004403007988 */ /* 0x0001e20008000804 */
[----:B------:R-:W-:Y:S01]  /*69a0*/  ISETP.GE.AND P0, PT, R154, UR10, PT ;  /* 0x0000000a9a007c0c */ /* 0x000fe2000bf06270 */
[----:B------:R-:W-:Y:S01]  /*69b0*/  ULDC UR5, c[0x0][0x248] ;  /* 0x0000920000057ab9 */ /* 0x000fe20000000800 */
[----:B------:R-:W-:Y:S01]  /*69c0*/  LEA.HI R7, R167, 0x30, RZ, 0x1c ;  /* 0x00000030a7077811 */ /* 0x000fe200078fe0ff */
[----:B------:R-:W-:Y:S01]  /*69d0*/  STS [R4+UR4+0x800], R69 ;  /* 0x0008004504007988 */ /* 0x000fe20008000804 */
[----:B------:R-:W-:-:S02]  /*69e0*/  LEA R18, P1, R2, UR8, 0x1 ;  /* 0x0000000802127c11 */ /* 0x000fc4000f8208ff */
[----:B------:R-:W-:Y:S01]  /*69f0*/  LEA.HI R13, R167, 0x70, RZ, 0x1c ;  /* 0x00000070a70d7811 */ /* 0x000fe200078fe0ff */
[----:B------:R1:W-:Y:S01]  /*6a00*/  STS [R5+UR4+0x400], R70 ;  /* 0x0004004605007988 */ /* 0x0003e20008000804 */
[----:B------:R-:W-:Y:S01]  /*6a10*/  LEA.HI.X.SX32 R20, R2, UR9, 0x1, P1 ;  /* 0x0000000902147c11 */ /* 0x000fe200088f0eff */
[C---:B------:R-:W-:Y:S01]  /*6a20*/  IMAD.IADD R7, R0.reuse, 0x1, R7 ;  /* 0x0000000100077824 */ /* 0x040fe200078e0207 */
[C---:B0-----:R-:W-:Y:S01]  /*6a30*/  LOP3.LUT R3, R0.reuse, R11, RZ, 0xfc, !PT ;  /* 0x0000000b00037212 */ /* 0x041fe200078efcff */
[----:B------:R0:W-:Y:S01]  /*6a40*/  STS [R6+UR4+0xc00], R71 ;  /* 0x000c004706007988 */ /* 0x0001e20008000804 */
[C---:B------:R-:W-:Y:S01]  /*6a50*/  LOP3.LUT R2, R0.reuse, 0x10, R11, 0xfe, !PT ;  /* 0x0000001000027812 */ /* 0x040fe200078efe0b */
[----:B------:R-:W-:Y:S01]  /*6a60*/  IMAD.IADD R13, R0, 0x1, R13 ;  /* 0x00000001000d7824 */ /* 0x000fe200078e020d */
[----:B------:R-:W-:Y:S01]  /*6a70*/  BAR.SYNC.DEFER_BLOCKING 0x0 ;  /* 0x0000000000007b1d */ /* 0x000fe20000010000 */
[C---:B------:R-:W-:Y:S01]  /*6a80*/  ISETP.LT.AND P1, PT, R3.reuse, UR11, !P0 ;  /* 0x0000000b03007c0c */ /* 0x040fe2000c721270 */
[----:B------:R-:W-:Y:S01]  /*6a90*/  IMAD R3, R3, UR5, RZ ;  /* 0x0000000503037c24 */ /* 0x000fe2000f8e02ff */
[C---:B------:R-:W-:Y:S01]  /*6aa0*/  ISETP.LT.AND P4, PT, R2.reuse, UR11, !P0 ;  /* 0x0000000b02007c0c */ /* 0x040fe2000c781270 */
[----:B-1----:R-:W-:Y:S01]  /*6ab0*/  IMAD R5, R2, UR5, RZ ;  /* 0x0000000502057c24 */ /* 0x002fe2000f8e02ff */
[----:B------:R-:W-:Y:S01]  /*6ac0*/  LOP3.LUT R14, R0, 0x60, R11, 0xfe, !PT ;  /* 0x00000060000e7812 */ /* 0x000fe200078efe0b */
[----:B------:R-:W-:Y:S01]  /*6ad0*/  IMAD R16, R13, UR5, RZ ;  /* 0x000000050d107c24 */ /* 0x000fe2000f8e02ff */
[----:B------:R-:W-:-:S02]  /*6ae0*/  LEA R2, P2, R3, R18, 0x1 ;  /* 0x0000001203027211 */ /* 0x000fc400078408ff */
[----:B------:R-:W-:Y:S01]  /*6af0*/  LEA R4, P3, R5, R18, 0x1 ;  /* 0x0000001205047211 */ /* 0x000fe200078608ff */
[----:B------:R-:W-:Y:S01]  /*6b00*/  IMAD R15, R14, UR5, RZ ;  /* 0x000000050e0f7c24 */ /* 0x000fe2000f8e02ff */
[-C--:B------:R-:W-:Y:S02]  /*6b10*/  LEA.HI.X.SX32 R3, R3, R20.reuse, 0x1, P2 ;  /* 0x0000001403037211 */ /* 0x080fe400010f0eff */
[----:B------:R-:W-:Y:S02]  /*6b20*/  LEA.HI.X.SX32 R5, R5, R20, 0x1, P3 ;  /* 0x0000001405057211 */ /* 0x000fe400018f0eff */
[C-C-:B------:R-:W-:Y:S02]  /*6b30*/  LOP3.LUT R9, R0.reuse, 0x50, R11.reuse, 0xfe, !PT ;  /* 0x0000005000097812 */ /* 0x140fe400078efe0b */
[C-C-:B0-----:R-:W-:Y:S02]  /*6b40*/  LOP3.LUT R6, R0.reuse, 0x40, R11.reuse, 0xfe, !PT ;  /* 0x0000004000067812 */ /* 0x141fe400078efe0b */
[----:B------:R-:W-:Y:S01]  /*6b50*/  LOP3.LUT R0, R0, 0x20, R11, 0xfe, !PT ;  /* 0x0000002000007812 */ /* 0x000fe200078efe0b */
[----:B------:R-:W-:Y:S01]  /*6b60*/  IMAD R12, R9, UR5, RZ ;  /* 0x00000005090c7c24 */ /* 0x000fe2000f8e02ff */
[C---:B------:R-:W-:Y:S01]  /*6b70*/  ISETP.LT.AND P3, PT, R6.reuse, UR11, !P0 ;  /* 0x0000000b06007c0c */ /* 0x040fe2000c761270 */
[----:B------:R-:W-:Y:S01]  /*6b80*/  IMAD R11, R6, UR5, RZ ;  /* 0x00000005060b7c24 */ /* 0x000fe2000f8e02ff */
[C---:B------:R-:W-:Y:S01]  /*6b90*/  ISETP.LT.AND P5, PT, R0.reuse, UR11, !P0 ;  /* 0x0000000b00007c0c */ /* 0x040fe2000c7a1270 */
[----:B------:R-:W0:Y:S01]  /*6ba0*/  LDS R17, [R8+UR4] ;  /* 0x0000000408117984 */ /* 0x000e220008000800 */
[----:B------:R-:W-:-:S03]  /*6bb0*/  IMAD R0, R0, UR5, RZ ;  /* 0x0000000500007c24 */ /* 0x000fc6000f8e02ff */
[----:B------:R-:W1:Y:S04]  /*6bc0*/  LDS R19, [R8+UR4+0x100] ;  /* 0x0001000408137984 */ /* 0x000e680008000800 */
[----:B------:R-:W2:Y:S04]  /*6bd0*/  LDS R21, [R8+UR4+0x200] ;  /* 0x0002000408157984 */ /* 0x000ea80008000800 */
[----:B------:R3:W4:Y:S02]  /*6be0*/  LDS R23, [R8+UR4+0x300] ;  /* 0x0003000408177984 */ /* 0x0007240008000800 */
[----:B---3--:R-:W-:-:S02]  /*6bf0*/  LEA R8, P6, R12, R18, 0x1 ;  /* 0x000000120c087211 */ /* 0x008fc400078c08ff */
[----:B0-----:R0:W-:Y:S04]  /*6c00*/  @P1 STG.E.U16 desc[UR6][R2.64], R17 ;  /* 0x0000001102001986 */ /* 0x0011e8000c101506 */
[----:B-1----:R1:W-:Y:S01]  /*6c10*/  @P4 STG.E.U16 desc[UR6][R4.64], R19 ;  /* 0x0000001304004986 */ /* 0x0023e2000c101506 */
[C---:B------:R-:W-:Y:S01]  /*6c20*/  ISETP.LT.AND P4, PT, R7.reuse, UR11, !P0 ;  /* 0x0000000b07007c0c */ /* 0x040fe2000c781270 */
[----:B------:R-:W-:-:S05]  /*6c30*/  IMAD R7, R7, UR5, RZ ;  /* 0x0000000507077c24 */ /* 0x000fca000f8e02ff */
[CC--:B------:R-:W-:Y:S02]  /*6c40*/  LEA R6, P2, R7.reuse, R18.reuse, 0x1 ;  /* 0x0000001207067211 */ /* 0x0c0fe400078408ff */
[C---:B0-----:R-:W-:Y:S02]  /*6c50*/  LEA R2, P1, R0.reuse, R18, 0x1 ;  /* 0x0000001200027211 */ /* 0x041fe400078208ff */
[----:B------:R-:W-:Y:S02]  /*6c60*/  LEA.HI.X.SX32 R7, R7, R20, 0x1, P2 ;  /* 0x0000001407077211 */ /* 0x000fe400010f0eff */
[----:B-1----:R-:W-:Y:S02]  /*6c70*/  LEA R4, P2, R11, R18, 0x1 ;  /* 0x000000120b047211 */ /* 0x002fe400078408ff */
[----:B------:R-:W-:Y:S02]  /*6c80*/  LEA.HI.X.SX32 R3, R0, R20, 0x1, P1 ;  /* 0x0000001400037211 */ /* 0x000fe400008f0eff */
[----:B------:R-:W-:-:S02]  /*6c90*/  LEA R10, P1, R15, R18, 0x1 ;  /* 0x000000120f0a7211 */ /* 0x000fc400078208ff */
[-C--:B------:R-:W-:Y:S01]  /*6ca0*/  LEA.HI.X.SX32 R5, R11, R20.reuse, 0x1, P2 ;  /* 0x000000140b057211 */ /* 0x080fe200010f0eff */
[----:B--2---:R0:W-:Y:S01]  /*6cb0*/  @P5 STG.E.U16 desc[UR6][R2.64], R21 ;  /* 0x0000001502005986 */ /* 0x0041e2000c101506 */
[----:B------:R-:W-:Y:S02]  /*6cc0*/  LEA.HI.X.SX32 R11, R15, R20, 0x1, P1 ;  /* 0x000000140f0b7211 */ /* 0x000fe400008f0eff */
[----:B------:R-:W-:Y:S01]  /*6cd0*/  ISETP.LT.AND P2, PT, R9, UR11, !P0 ;  /* 0x0000000b09007c0c */ /* 0x000fe2000c741270 */
[----:B----4-:R0:W-:Y:S01]  /*6ce0*/  @P4 STG.E.U16 desc[UR6][R6.64], R23 ;  /* 0x0000001706004986 */ /* 0x0101e2000c101506 */
[----:B------:R-:W-:Y:S02]  /*6cf0*/  ISETP.LT.AND P1, PT, R13, UR11, !P0 ;  /* 0x0000000b0d007c0c */ /* 0x000fe4000c721270 */
[----:B------:R-:W-:Y:S02]  /*6d00*/  ISETP.LT.AND P0, PT, R14, UR11, !P0 ;  /* 0x0000000b0e007c0c */ /* 0x000fe4000c701270 */
[----:B------:R-:W-:-:S02]  /*6d10*/  PRMT R17, R17, 0x7632, R17 ;  /* 0x0000763211117816 */ /* 0x000fc40000000011 */
[----:B------:R-:W-:Y:S02]  /*6d20*/  LEA.HI.X.SX32 R9, R12, R20, 0x1, P6 ;  /* 0x000000140c097211 */ /* 0x000fe400030f0eff */
[----:B------:R-:W-:Y:S01]  /*6d30*/  PRMT R19, R19, 0x7632, R19 ;  /* 0x0000763213137816 */ /* 0x000fe20000000013 */
[----:B------:R0:W-:Y:S01]  /*6d40*/  @P3 STG.E.U16 desc[UR6][R4.64], R17 ;  /* 0x0000001104003986 */ /* 0x0001e2000c101506 */
[----:B------:R-:W-:Y:S02]  /*6d50*/  PRMT R0, R21, 0x7632, R0 ;  /* 0x0000763215007816 */ /* 0x000fe40000000000 */
[C---:B------:R-:W-:Y:S01]  /*6d60*/  LEA R12, P6, R16.reuse, R18, 0x1 ;  /* 0x00000012100c7211 */ /* 0x040fe200078c08ff */
[----:B------:R0:W-:Y:S03]  /*6d70*/  @P2 STG.E.U16 desc[UR6][R8.64], R19 ;  /* 0x0000001308002986 */ /* 0x0001e6000c101506 */
[----:B------:R-:W-:Y:S01]  /*6d80*/  LEA.HI.X.SX32 R13, R16, R20, 0x1, P6 ;  /* 0x00000014100d7211 */ /* 0x000fe200030f0eff */
[----:B------:R0:W-:Y:S01]  /*6d90*/  @P0 STG.E.U16 desc[UR6][R10.64], R0 ;  /* 0x000000000a000986 */ /* 0x0001e2000c101506 */
[----:B------:R-:W-:Y:S07]  /*6da0*/  @!P1 EXIT ;  /* 0x000000000000994d */ /* 0x000fee0003800000 */
[----:B0-----:R-:W-:-:S05]  /*6db0*/  PRMT R6, R23, 0x7632, R6 ;  /* 0x0000763217067816 */ /* 0x001fca0000000006 */
[----:B------:R-:W-:Y:S01]  /*6dc0*/  STG.E.U16 desc[UR6][R12.64], R6 ;  /* 0x000000060c007986 */ /* 0x000fe2000c101506 */
[----:B------:R-:W-:Y:S05]  /*6dd0*/  EXIT ;  /* 0x000000000000794d */ /* 0x000fea0003800000 */
.L_x_2:
[----:B------:R-:W-:-:S00]  /*6de0*/  BRA `(.L_x_2) ;  /* 0xfffffffc00fc7947 */ /* 0x000fc0000383ffff */
[----:B------:R-:W-:-:S00]  /*6df0*/  NOP ;  /* 0x0000000000007918 */ /* 0x000fc00000000000 */
        /* <DEDUP_REMOVED lines=8> */
.L_x_3:


//--------------------- .nv.shared.matmul_kernel  --------------------------
	.section	.nv.shared.matmul_kernel,"aw",@nobits
	.sectionflags	@""
	.align	16
	.zero		1024


//--------------------- .nv.shared.reserved.0     --------------------------
	.section	.nv.shared.reserved.0,"aw",@nobits
	.weak		__nv_reservedSMEM_offset_0_alias
	.size		__nv_reservedSMEM_offset_0_alias, 0, 0
	.other		__nv_reservedSMEM_offset_0_alias,@"STO_CUDA_RESERVED_SHARED STV_DEFAULT"
__nv_reservedSMEM_offset_0_alias:
	.zero		0


//--------------------- .nv.constant0.matmul_kernel --------------------------
	.section	.nv.constant0.matmul_kernel,"a",@progbits
	.sectionflags	@""
	.align	4
.nv.constant0.matmul_kernel:
	.zero		608


//--------------------- SYMBOLS --------------------------

	.type		.nv.reservedSmem.offset0,@object
	.size		.nv.reservedSmem.offset0,0x4
